//
// Generated by NVIDIA NVVM Compiler
//
// Compiler Build ID: CL-36424714
// Cuda compilation tools, release 13.0, V13.0.88
// Based on NVVM 20.0.0
//

.version 9.0
.target sm_100
.address_size 64

	// .globl	_Z13newton_methodPfd

.visible .entry _Z13newton_methodPfd(
	.param .u64 .ptr .align 1 _Z13newton_methodPfd_param_0,
	.param .f64 _Z13newton_methodPfd_param_1
)
{
	.reg .pred 	%p<19>;
	.reg .b32 	%r<117>;
	.reg .b32 	%f<13>;
	.reg .b64 	%rd<5>;
	.reg .b64 	%fd<205>;

	ld.param.u64 	%rd1, [_Z13newton_methodPfd_param_0];
	ld.param.f64 	%fd44, [_Z13newton_methodPfd_param_1];
	mov.u32 	%r43, %ctaid.x;
	mov.u32 	%r44, %tid.x;
	mul.lo.s32 	%r1, %r43, %r44;
	cvt.rn.f64.u32 	%fd45, %r1;
	fma.rn.f64 	%fd46, %fd44, %fd45, 0d0000000000000000;
	cvt.rn.f32.f64 	%f4, %fd46;
	add.s32 	%r45, %r1, 1;
	cvt.rn.f64.u32 	%fd47, %r45;
	fma.rn.f64 	%fd48, %fd44, %fd47, 0d0000000000000000;
	cvt.rn.f32.f64 	%f1, %fd48;
	cvt.f64.f32 	%fd1, %f4;
	mul.f64 	%fd192, %fd1, 0d400D47AE147AE148;
	{
	.reg .b32 %temp; 
	mov.b64 	{%temp, %r101}, %fd192;
	}
	{
	.reg .b32 %temp; 
	mov.b64 	{%r102, %temp}, %fd192;
	}
	setp.gt.s32 	%p1, %r101, 1048575;
	mov.b32 	%r103, -1023;
	@%p1 bra 	$L__BB0_2;
	mul.f64 	%fd192, %fd192, 0d4350000000000000;
	{
	.reg .b32 %temp; 
	mov.b64 	{%temp, %r101}, %fd192;
	}
	{
	.reg .b32 %temp; 
	mov.b64 	{%r102, %temp}, %fd192;
	}
	mov.b32 	%r103, -1077;
$L__BB0_2:
	add.s32 	%r47, %r101, -1;
	setp.gt.u32 	%p2, %r47, 2146435070;
	@%p2 bra 	$L__BB0_6;
	shr.u32 	%r50, %r101, 20;
	add.s32 	%r104, %r103, %r50;
	and.b32  	%r51, %r101, 1048575;
	or.b32  	%r52, %r51, 1072693248;
	mov.b64 	%fd193, {%r102, %r52};
	setp.lt.u32 	%p4, %r52, 1073127583;
	@%p4 bra 	$L__BB0_5;
	{
	.reg .b32 %temp; 
	mov.b64 	{%r53, %temp}, %fd193;
	}
	{
	.reg .b32 %temp; 
	mov.b64 	{%temp, %r54}, %fd193;
	}
	add.s32 	%r55, %r54, -1048576;
	mov.b64 	%fd193, {%r53, %r55};
	add.s32 	%r104, %r104, 1;
$L__BB0_5:
	add.f64 	%fd50, %fd193, 0dBFF0000000000000;
	add.f64 	%fd51, %fd193, 0d3FF0000000000000;
	rcp.approx.ftz.f64 	%fd52, %fd51;
	neg.f64 	%fd53, %fd51;
	fma.rn.f64 	%fd54, %fd53, %fd52, 0d3FF0000000000000;
	fma.rn.f64 	%fd55, %fd54, %fd54, %fd54;
	fma.rn.f64 	%fd56, %fd55, %fd52, %fd52;
	mul.f64 	%fd57, %fd50, %fd56;
	fma.rn.f64 	%fd58, %fd50, %fd56, %fd57;
	mul.f64 	%fd59, %fd58, %fd58;
	fma.rn.f64 	%fd60, %fd59, 0d3EB1380B3AE80F1E, 0d3ED0EE258B7A8B04;
	fma.rn.f64 	%fd61, %fd60, %fd59, 0d3EF3B2669F02676F;
	fma.rn.f64 	%fd62, %fd61, %fd59, 0d3F1745CBA9AB0956;
	fma.rn.f64 	%fd63, %fd62, %fd59, 0d3F3C71C72D1B5154;
	fma.rn.f64 	%fd64, %fd63, %fd59, 0d3F624924923BE72D;
	fma.rn.f64 	%fd65, %fd64, %fd59, 0d3F8999999999A3C4;
	fma.rn.f64 	%fd66, %fd65, %fd59, 0d3FB5555555555554;
	sub.f64 	%fd67, %fd50, %fd58;
	add.f64 	%fd68, %fd67, %fd67;
	neg.f64 	%fd69, %fd58;
	fma.rn.f64 	%fd70, %fd69, %fd50, %fd68;
	mul.f64 	%fd71, %fd56, %fd70;
	mul.f64 	%fd72, %fd59, %fd66;
	fma.rn.f64 	%fd73, %fd72, %fd58, %fd71;
	xor.b32  	%r56, %r104, -2147483648;
	mov.b32 	%r57, 1127219200;
	mov.b64 	%fd74, {%r56, %r57};
	mov.b32 	%r58, -2147483648;
	mov.b64 	%fd75, {%r58, %r57};
	sub.f64 	%fd76, %fd74, %fd75;
	fma.rn.f64 	%fd77, %fd76, 0d3FE62E42FEFA39EF, %fd58;
	fma.rn.f64 	%fd78, %fd76, 0dBFE62E42FEFA39EF, %fd77;
	sub.f64 	%fd79, %fd78, %fd58;
	sub.f64 	%fd80, %fd73, %fd79;
	fma.rn.f64 	%fd81, %fd76, 0d3C7ABC9E3B39803F, %fd80;
	add.f64 	%fd194, %fd77, %fd81;
	bra.uni 	$L__BB0_7;
$L__BB0_6:
	fma.rn.f64 	%fd49, %fd192, 0d7FF0000000000000, 0d7FF0000000000000;
	{
	.reg .b32 %temp; 
	mov.b64 	{%temp, %r48}, %fd192;
	}
	and.b32  	%r49, %r48, 2147483647;
	setp.eq.s32 	%p3, %r49, 0;
	selp.f64 	%fd194, 0dFFF0000000000000, %fd49, %p3;
$L__BB0_7:
	fma.rn.f64 	%fd82, %fd1, 0dC0107AE147AE147B, %fd194;
	add.f64 	%fd83, %fd82, 0d3FF8000000000000;
	cvt.rn.f32.f64 	%f2, %fd83;
	cvt.f64.f32 	%fd11, %f1;
	mul.f64 	%fd195, %fd11, 0d400D47AE147AE148;
	{
	.reg .b32 %temp; 
	mov.b64 	{%temp, %r105}, %fd195;
	}
	{
	.reg .b32 %temp; 
	mov.b64 	{%r106, %temp}, %fd195;
	}
	setp.gt.s32 	%p5, %r105, 1048575;
	mov.b32 	%r107, -1023;
	@%p5 bra 	$L__BB0_9;
	mul.f64 	%fd195, %fd195, 0d4350000000000000;
	{
	.reg .b32 %temp; 
	mov.b64 	{%temp, %r105}, %fd195;
	}
	{
	.reg .b32 %temp; 
	mov.b64 	{%r106, %temp}, %fd195;
	}
	mov.b32 	%r107, -1077;
$L__BB0_9:
	add.s32 	%r61, %r105, -1;
	setp.gt.u32 	%p6, %r61, 2146435070;
	@%p6 bra 	$L__BB0_13;
	shr.u32 	%r64, %r105, 20;
	add.s32 	%r108, %r107, %r64;
	and.b32  	%r65, %r105, 1048575;
	or.b32  	%r66, %r65, 1072693248;
	mov.b64 	%fd196, {%r106, %r66};
	setp.lt.u32 	%p8, %r66, 1073127583;
	@%p8 bra 	$L__BB0_12;
	{
	.reg .b32 %temp; 
	mov.b64 	{%r67, %temp}, %fd196;
	}
	{
	.reg .b32 %temp; 
	mov.b64 	{%temp, %r68}, %fd196;
	}
	add.s32 	%r69, %r68, -1048576;
	mov.b64 	%fd196, {%r67, %r69};
	add.s32 	%r108, %r108, 1;
$L__BB0_12:
	add.f64 	%fd85, %fd196, 0dBFF0000000000000;
	add.f64 	%fd86, %fd196, 0d3FF0000000000000;
	rcp.approx.ftz.f64 	%fd87, %fd86;
	neg.f64 	%fd88, %fd86;
	fma.rn.f64 	%fd89, %fd88, %fd87, 0d3FF0000000000000;
	fma.rn.f64 	%fd90, %fd89, %fd89, %fd89;
	fma.rn.f64 	%fd91, %fd90, %fd87, %fd87;
	mul.f64 	%fd92, %fd85, %fd91;
	fma.rn.f64 	%fd93, %fd85, %fd91, %fd92;
	mul.f64 	%fd94, %fd93, %fd93;
	fma.rn.f64 	%fd95, %fd94, 0d3EB1380B3AE80F1E, 0d3ED0EE258B7A8B04;
	fma.rn.f64 	%fd96, %fd95, %fd94, 0d3EF3B2669F02676F;
	fma.rn.f64 	%fd97, %fd96, %fd94, 0d3F1745CBA9AB0956;
	fma.rn.f64 	%fd98, %fd97, %fd94, 0d3F3C71C72D1B5154;
	fma.rn.f64 	%fd99, %fd98, %fd94, 0d3F624924923BE72D;
	fma.rn.f64 	%fd100, %fd99, %fd94, 0d3F8999999999A3C4;
	fma.rn.f64 	%fd101, %fd100, %fd94, 0d3FB5555555555554;
	sub.f64 	%fd102, %fd85, %fd93;
	add.f64 	%fd103, %fd102, %fd102;
	neg.f64 	%fd104, %fd93;
	fma.rn.f64 	%fd105, %fd104, %fd85, %fd103;
	mul.f64 	%fd106, %fd91, %fd105;
	mul.f64 	%fd107, %fd94, %fd101;
	fma.rn.f64 	%fd108, %fd107, %fd93, %fd106;
	xor.b32  	%r70, %r108, -2147483648;
	mov.b32 	%r71, 1127219200;
	mov.b64 	%fd109, {%r70, %r71};
	mov.b32 	%r72, -2147483648;
	mov.b64 	%fd110, {%r72, %r71};
	sub.f64 	%fd111, %fd109, %fd110;
	fma.rn.f64 	%fd112, %fd111, 0d3FE62E42FEFA39EF, %fd93;
	fma.rn.f64 	%fd113, %fd111, 0dBFE62E42FEFA39EF, %fd112;
	sub.f64 	%fd114, %fd113, %fd93;
	sub.f64 	%fd115, %fd108, %fd114;
	fma.rn.f64 	%fd116, %fd111, 0d3C7ABC9E3B39803F, %fd115;
	add.f64 	%fd197, %fd112, %fd116;
	bra.uni 	$L__BB0_14;
$L__BB0_13:
	fma.rn.f64 	%fd84, %fd195, 0d7FF0000000000000, 0d7FF0000000000000;
	{
	.reg .b32 %temp; 
	mov.b64 	{%temp, %r62}, %fd195;
	}
	and.b32  	%r63, %r62, 2147483647;
	setp.eq.s32 	%p7, %r63, 0;
	selp.f64 	%fd197, 0dFFF0000000000000, %fd84, %p7;
$L__BB0_14:
	fma.rn.f64 	%fd117, %fd11, 0dC0107AE147AE147B, %fd197;
	add.f64 	%fd118, %fd117, 0d3FF8000000000000;
	cvt.rn.f32.f64 	%f5, %fd118;
	mul.f32 	%f6, %f2, %f5;
	setp.gt.f32 	%p9, %f6, 0f00000000;
	@%p9 bra 	$L__BB0_32;
	mov.b32 	%r73, 1127219200;
	mov.b32 	%r74, -2147483648;
	mov.b64 	%fd21, {%r74, %r73};
$L__BB0_16:
	cvt.rn.f32.f64 	%f7, %fd198;
	cvt.f64.f32 	%fd23, %f7;
	mul.f64 	%fd24, %fd23, 0d400D47AE147AE148;
	{
	.reg .b32 %temp; 
	mov.b64 	{%temp, %r109}, %fd24;
	}
	{
	.reg .b32 %temp; 
	mov.b64 	{%r110, %temp}, %fd24;
	}
	setp.gt.s32 	%p10, %r109, 1048575;
	mov.b32 	%r111, -1023;
	mov.f64 	%fd199, %fd24;
	@%p10 bra 	$L__BB0_18;
	mul.f64 	%fd199, %fd24, 0d4350000000000000;
	{
	.reg .b32 %temp; 
	mov.b64 	{%temp, %r109}, %fd199;
	}
	{
	.reg .b32 %temp; 
	mov.b64 	{%r110, %temp}, %fd199;
	}
	mov.b32 	%r111, -1077;
$L__BB0_18:
	add.s32 	%r77, %r109, -1;
	setp.gt.u32 	%p11, %r77, 2146435070;
	@%p11 bra 	$L__BB0_22;
	shr.u32 	%r80, %r109, 20;
	add.s32 	%r112, %r111, %r80;
	and.b32  	%r81, %r109, 1048575;
	or.b32  	%r82, %r81, 1072693248;
	mov.b64 	%fd200, {%r110, %r82};
	setp.lt.u32 	%p13, %r82, 1073127583;
	@%p13 bra 	$L__BB0_21;
	{
	.reg .b32 %temp; 
	mov.b64 	{%r83, %temp}, %fd200;
	}
	{
	.reg .b32 %temp; 
	mov.b64 	{%temp, %r84}, %fd200;
	}
	add.s32 	%r85, %r84, -1048576;
	mov.b64 	%fd200, {%r83, %r85};
	add.s32 	%r112, %r112, 1;
$L__BB0_21:
	add.f64 	%fd121, %fd200, 0dBFF0000000000000;
	add.f64 	%fd122, %fd200, 0d3FF0000000000000;
	rcp.approx.ftz.f64 	%fd123, %fd122;
	neg.f64 	%fd124, %fd122;
	fma.rn.f64 	%fd125, %fd124, %fd123, 0d3FF0000000000000;
	fma.rn.f64 	%fd126, %fd125, %fd125, %fd125;
	fma.rn.f64 	%fd127, %fd126, %fd123, %fd123;
	mul.f64 	%fd128, %fd121, %fd127;
	fma.rn.f64 	%fd129, %fd121, %fd127, %fd128;
	mul.f64 	%fd130, %fd129, %fd129;
	fma.rn.f64 	%fd131, %fd130, 0d3EB1380B3AE80F1E, 0d3ED0EE258B7A8B04;
	fma.rn.f64 	%fd132, %fd131, %fd130, 0d3EF3B2669F02676F;
	fma.rn.f64 	%fd133, %fd132, %fd130, 0d3F1745CBA9AB0956;
	fma.rn.f64 	%fd134, %fd133, %fd130, 0d3F3C71C72D1B5154;
	fma.rn.f64 	%fd135, %fd134, %fd130, 0d3F624924923BE72D;
	fma.rn.f64 	%fd136, %fd135, %fd130, 0d3F8999999999A3C4;
	fma.rn.f64 	%fd137, %fd136, %fd130, 0d3FB5555555555554;
	sub.f64 	%fd138, %fd121, %fd129;
	add.f64 	%fd139, %fd138, %fd138;
	neg.f64 	%fd140, %fd129;
	fma.rn.f64 	%fd141, %fd140, %fd121, %fd139;
	mul.f64 	%fd142, %fd127, %fd141;
	mul.f64 	%fd143, %fd130, %fd137;
	fma.rn.f64 	%fd144, %fd143, %fd129, %fd142;
	xor.b32  	%r86, %r112, -2147483648;
	mov.b32 	%r87, 1127219200;
	mov.b64 	%fd145, {%r86, %r87};
	sub.f64 	%fd146, %fd145, %fd21;
	fma.rn.f64 	%fd147, %fd146, 0d3FE62E42FEFA39EF, %fd129;
	fma.rn.f64 	%fd148, %fd146, 0dBFE62E42FEFA39EF, %fd147;
	sub.f64 	%fd149, %fd148, %fd129;
	sub.f64 	%fd150, %fd144, %fd149;
	fma.rn.f64 	%fd151, %fd146, 0d3C7ABC9E3B39803F, %fd150;
	add.f64 	%fd201, %fd147, %fd151;
	bra.uni 	$L__BB0_23;
$L__BB0_22:
	fma.rn.f64 	%fd120, %fd199, 0d7FF0000000000000, 0d7FF0000000000000;
	{
	.reg .b32 %temp; 
	mov.b64 	{%temp, %r78}, %fd199;
	}
	and.b32  	%r79, %r78, 2147483647;
	setp.eq.s32 	%p12, %r79, 0;
	selp.f64 	%fd201, 0dFFF0000000000000, %fd120, %p12;
$L__BB0_23:
	fma.rn.f64 	%fd152, %fd23, 0dC0107AE147AE147B, %fd201;
	add.f64 	%fd153, %fd152, 0d3FF8000000000000;
	cvt.rn.f32.f64 	%f8, %fd153;
	rcp.rn.f64 	%fd154, %fd24;
	add.f64 	%fd155, %fd154, 0dC0107AE147AE147B;
	cvt.rn.f32.f64 	%f9, %fd155;
	div.rn.f32 	%f10, %f8, %f9;
	cvt.f64.f32 	%fd156, %f10;
	sub.f64 	%fd198, %fd198, %fd156;
	cvt.rn.f32.f64 	%f3, %fd198;
	cvt.f64.f32 	%fd34, %f3;
	mul.f64 	%fd202, %fd34, 0d400D47AE147AE148;
	{
	.reg .b32 %temp; 
	mov.b64 	{%temp, %r113}, %fd202;
	}
	{
	.reg .b32 %temp; 
	mov.b64 	{%r114, %temp}, %fd202;
	}
	setp.gt.s32 	%p14, %r113, 1048575;
	mov.b32 	%r115, -1023;
	@%p14 bra 	$L__BB0_25;
	mul.f64 	%fd202, %fd202, 0d4350000000000000;
	{
	.reg .b32 %temp; 
	mov.b64 	{%temp, %r113}, %fd202;
	}
	{
	.reg .b32 %temp; 
	mov.b64 	{%r114, %temp}, %fd202;
	}
	mov.b32 	%r115, -1077;
$L__BB0_25:
	add.s32 	%r90, %r113, -1;
	setp.gt.u32 	%p15, %r90, 2146435070;
	@%p15 bra 	$L__BB0_29;
	shr.u32 	%r93, %r113, 20;
	add.s32 	%r116, %r115, %r93;
	and.b32  	%r94, %r113, 1048575;
	or.b32  	%r95, %r94, 1072693248;
	mov.b64 	%fd203, {%r114, %r95};
	setp.lt.u32 	%p17, %r95, 1073127583;
	@%p17 bra 	$L__BB0_28;
	{
	.reg .b32 %temp; 
	mov.b64 	{%r96, %temp}, %fd203;
	}
	{
	.reg .b32 %temp; 
	mov.b64 	{%temp, %r97}, %fd203;
	}
	add.s32 	%r98, %r97, -1048576;
	mov.b64 	%fd203, {%r96, %r98};
	add.s32 	%r116, %r116, 1;
$L__BB0_28:
	add.f64 	%fd158, %fd203, 0dBFF0000000000000;
	add.f64 	%fd159, %fd203, 0d3FF0000000000000;
	rcp.approx.ftz.f64 	%fd160, %fd159;
	neg.f64 	%fd161, %fd159;
	fma.rn.f64 	%fd162, %fd161, %fd160, 0d3FF0000000000000;
	fma.rn.f64 	%fd163, %fd162, %fd162, %fd162;
	fma.rn.f64 	%fd164, %fd163, %fd160, %fd160;
	mul.f64 	%fd165, %fd158, %fd164;
	fma.rn.f64 	%fd166, %fd158, %fd164, %fd165;
	mul.f64 	%fd167, %fd166, %fd166;
	fma.rn.f64 	%fd168, %fd167, 0d3EB1380B3AE80F1E, 0d3ED0EE258B7A8B04;
	fma.rn.f64 	%fd169, %fd168, %fd167, 0d3EF3B2669F02676F;
	fma.rn.f64 	%fd170, %fd169, %fd167, 0d3F1745CBA9AB0956;
	fma.rn.f64 	%fd171, %fd170, %fd167, 0d3F3C71C72D1B5154;
	fma.rn.f64 	%fd172, %fd171, %fd167, 0d3F624924923BE72D;
	fma.rn.f64 	%fd173, %fd172, %fd167, 0d3F8999999999A3C4;
	fma.rn.f64 	%fd174, %fd173, %fd167, 0d3FB5555555555554;
	sub.f64 	%fd175, %fd158, %fd166;
	add.f64 	%fd176, %fd175, %fd175;
	neg.f64 	%fd177, %fd166;
	fma.rn.f64 	%fd178, %fd177, %fd158, %fd176;
	mul.f64 	%fd179, %fd164, %fd178;
	mul.f64 	%fd180, %fd167, %fd174;
	fma.rn.f64 	%fd181, %fd180, %fd166, %fd179;
	xor.b32  	%r99, %r116, -2147483648;
	mov.b32 	%r100, 1127219200;
	mov.b64 	%fd182, {%r99, %r100};
	sub.f64 	%fd183, %fd182, %fd21;
	fma.rn.f64 	%fd184, %fd183, 0d3FE62E42FEFA39EF, %fd166;
	fma.rn.f64 	%fd185, %fd183, 0dBFE62E42FEFA39EF, %fd184;
	sub.f64 	%fd186, %fd185, %fd166;
	sub.f64 	%fd187, %fd181, %fd186;
	fma.rn.f64 	%fd188, %fd183, 0d3C7ABC9E3B39803F, %fd187;
	add.f64 	%fd204, %fd184, %fd188;
	bra.uni 	$L__BB0_30;
$L__BB0_29:
	fma.rn.f64 	%fd157, %fd202, 0d7FF0000000000000, 0d7FF0000000000000;
	{
	.reg .b32 %temp; 
	mov.b64 	{%temp, %r91}, %fd202;
	}
	and.b32  	%r92, %r91, 2147483647;
	setp.eq.s32 	%p16, %r92, 0;
	selp.f64 	%fd204, 0dFFF0000000000000, %fd157, %p16;
$L__BB0_30:
	fma.rn.f64 	%fd189, %fd34, 0dC0107AE147AE147B, %fd204;
	add.f64 	%fd190, %fd189, 0d3FF8000000000000;
	cvt.rn.f32.f64 	%f11, %fd190;
	abs.f32 	%f12, %f11;
	cvt.f64.f32 	%fd191, %f12;
	setp.ge.f64 	%p18, %fd191, 0d3F50624DD2F1A9FC;
	@%p18 bra 	$L__BB0_16;
	cvta.to.global.u64 	%rd2, %rd1;
	mul.wide.u32 	%rd3, %r1, 4;
	add.s64 	%rd4, %rd2, %rd3;
	st.global.f32 	[%rd4], %f3;
$L__BB0_32:
	ret;

}


// ===== COMPILED SASS (sm_100) =====

	.target	sm_100

	.elftype	@"ET_EXEC"


//--------------------- .note.nv.tkinfo           --------------------------
	.section	.note.nv.tkinfo,"",@"SHT_NOTE"
	.sectionflags	@"SHF_NOTE_NV_TKINFO"
	.tkinfo
        /*0018*/ 	.word	0x00000002
        /*0030*/ 	.string	""
        /*0030*/ 	.string	"ptxas"
        /*0030*/ 	.string	"Cuda compilation tools, release 13.0, V13.0.88"
        /*0030*/ 	.string	"Build cuda_13.0.r13.0/compiler.36424714_0"
        /*0030*/ 	.string	"-arch sm_100 -m 64 "



//--------------------- .note.nv.cuinfo           --------------------------
	.section	.note.nv.cuinfo,"",@"SHT_NOTE"
	.sectionflags	@"SHF_NOTE_NV_CUINFO"
        /*0018*/ 	.short	0x0002
        /*001a*/ 	.short	0x0064
        /*001c*/ 	.short	0x0082
	.zero		2


//--------------------- .nv.info                  --------------------------
	.section	.nv.info,"",@"SHT_CUDA_INFO"
	.align	4


	//----- nvinfo : EIATTR_REGCOUNT
	.align		4
        /*0000*/ 	.byte	0x04, 0x2f
        /*0002*/ 	.short	(.L_1 - .L_0)
	.align		4
.L_0:
        /*0004*/ 	.word	index@(_Z13newton_methodPfd)
        /*0008*/ 	.word	0x0000001c


	//----- nvinfo : EIATTR_FRAME_SIZE
	.align		4
.L_1:
        /*000c*/ 	.byte	0x04, 0x11
        /*000e*/ 	.short	(.L_3 - .L_2)
	.align		4
.L_2:
        /*0010*/ 	.word	index@($__internal_1_$__cuda_sm3x_div_rn_noftz_f32_slowpath)
        /*0014*/ 	.word	0x00000000


	//----- nvinfo : EIATTR_FRAME_SIZE
	.align		4
.L_3:
        /*0018*/ 	.byte	0x04, 0x11
        /*001a*/ 	.short	(.L_5 - .L_4)
	.align		4
.L_4:
        /*001c*/ 	.word	index@($__internal_0_$__cuda_sm20_dblrcp_rn_slowpath_v3)
        /*0020*/ 	.word	0x00000000


	//----- nvinfo : EIATTR_FRAME_SIZE
	.align		4
.L_5:
        /*0024*/ 	.byte	0x04, 0x11
        /*0026*/ 	.short	(.L_7 - .L_6)
	.align		4
.L_6:
        /*0028*/ 	.word	index@(_Z13newton_methodPfd)
        /*002c*/ 	.word	0x00000000


	//----- nvinfo : EIATTR_MIN_STACK_SIZE
	.align		4
.L_7:
        /*0030*/ 	.byte	0x04, 0x12
        /*0032*/ 	.short	(.L_9 - .L_8)
	.align		4
.L_8:
        /*0034*/ 	.word	index@(_Z13newton_methodPfd)
        /*0038*/ 	.word	0x00000000
.L_9:


//--------------------- .nv.compat                --------------------------
	.section	.nv.compat,"",@"SHT_CUDA_COMPAT_INFO"
	.align	4
        /*0000*/ 	.byte	0x02, 0x09, 0x00, 0x00, 0x02, 0x02, 0x01, 0x00, 0x02, 0x05, 0x05, 0x00, 0x03, 0x07, 0x01, 0x01
        /*0010*/ 	.byte	0x02, 0x03, 0x00, 0x00, 0x02, 0x06, 0x01, 0x00, 0x04, 0x0b, 0x08, 0x00, 0x01, 0x00, 0x00, 0x00
        /*0020*/ 	.byte	0x00, 0x00, 0x00, 0x00


//--------------------- .nv.info._Z13newton_methodPfd --------------------------
	.section	.nv.info._Z13newton_methodPfd,"",@"SHT_CUDA_INFO"
	.sectionflags	@""
	.align	4


	//----- nvinfo : EIATTR_CUDA_API_VERSION
	.align		4
        /*0000*/ 	.byte	0x04, 0x37
        /*0002*/ 	.short	(.L_11 - .L_10)
.L_10:
        /*0004*/ 	.word	0x00000082


	//----- nvinfo : EIATTR_KPARAM_INFO
	.align		4
.L_11:
        /*0008*/ 	.byte	0x04, 0x17
        /*000a*/ 	.short	(.L_13 - .L_12)
.L_12:
        /*000c*/ 	.word	0x00000000
        /*0010*/ 	.short	0x0001
        /*0012*/ 	.short	0x0008
        /*0014*/ 	.byte	0x00, 0xf0, 0x21, 0x00


	//----- nvinfo : EIATTR_KPARAM_INFO
	.align		4
.L_13:
        /*0018*/ 	.byte	0x04, 0x17
        /*001a*/ 	.short	(.L_15 - .L_14)
.L_14:
        /*001c*/ 	.word	0x00000000
        /*0020*/ 	.short	0x0000
        /*0022*/ 	.short	0x0000
        /*0024*/ 	.byte	0x00, 0xf5, 0x21, 0x00


	//----- nvinfo : EIATTR_SPARSE_MMA_MASK
	.align		4
.L_15:
        /*0028*/ 	.byte	0x03, 0x50
        /*002a*/ 	.short	0x0000


	//----- nvinfo : EIATTR_MAXREG_COUNT
	.align		4
        /*002c*/ 	.byte	0x03, 0x1b
        /*002e*/ 	.short	0x00ff


	//----- nvinfo : EIATTR_MERCURY_ISA_VERSION
	.align		4
        /*0030*/ 	.byte	0x03, 0x5f
        /*0032*/ 	.short	0x0101


	//----- nvinfo : EIATTR_VRC_CTA_INIT_COUNT
	.align		4
        /*0034*/ 	.byte	0x02, 0x4a
	.zero		1
	.zero		1


	//----- nvinfo : EIATTR_EXIT_INSTR_OFFSETS
	.align		4
        /*0038*/ 	.byte	0x04, 0x1c
        /*003a*/ 	.short	(.L_17 - .L_16)


	//   ....[0]....
.L_16:
        /*003c*/ 	.word	0x00000c60


	//   ....[1]....
        /*0040*/ 	.word	0x00001aa0


	//----- nvinfo : EIATTR_CRS_STACK_SIZE
	.align		4
.L_17:
        /*0044*/ 	.byte	0x04, 0x1e
        /*0046*/ 	.short	(.L_19 - .L_18)
.L_18:
        /*0048*/ 	.word	0x00000000


	//----- nvinfo : EIATTR_CBANK_PARAM_SIZE
	.align		4
.L_19:
        /*004c*/ 	.byte	0x03, 0x19
        /*004e*/ 	.short	0x0010


	//----- nvinfo : EIATTR_PARAM_CBANK
	.align		4
        /*0050*/ 	.byte	0x04, 0x0a
        /*0052*/ 	.short	(.L_21 - .L_20)
	.align		4
.L_20:
        /*0054*/ 	.word	index@(.nv.constant0._Z13newton_methodPfd)
        /*0058*/ 	.short	0x0380
        /*005a*/ 	.short	0x0010


	//----- nvinfo : EIATTR_SW_WAR
	.align		4
.L_21:
        /*005c*/ 	.byte	0x04, 0x36
        /*005e*/ 	.short	(.L_23 - .L_22)
.L_22:
        /*0060*/ 	.word	0x00000008
.L_23:


//--------------------- .nv.callgraph             --------------------------
	.section	.nv.callgraph,"",@"SHT_CUDA_CALLGRAPH"
	.align	4
	.sectionentsize	8
	.align		4
        /*0000*/ 	.word	0x00000000
	.align		4
        /*0004*/ 	.word	0xffffffff
	.align		4
        /*0008*/ 	.word	0x00000000
	.align		4
        /*000c*/ 	.word	0xfffffffe
	.align		4
        /*0010*/ 	.word	0x00000000
	.align		4
        /*0014*/ 	.word	0xfffffffd
	.align		4
        /*0018*/ 	.word	0x00000000
	.align		4
        /*001c*/ 	.word	0xfffffffc


//--------------------- .text._Z13newton_methodPfd --------------------------
	.section	.text._Z13newton_methodPfd,"ax",@progbits
	.align	128
        .global         _Z13newton_methodPfd
        .type           _Z13newton_methodPfd,@function
        .size           _Z13newton_methodPfd,(.L_x_26 - _Z13newton_methodPfd)
        .other          _Z13newton_methodPfd,@"STO_CUDA_ENTRY STV_DEFAULT"
_Z13newton_methodPfd:
.text._Z13newton_methodPfd:
[----:B------:R-:W-:Y:S01]  /*0000*/  LDC R1, c[0x0][0x37c] ;  /* 0x0000df00ff017b82 */ /* 0x000fe20000000800 */
[----:B------:R-:W0:Y:S07]  /*0010*/  S2R R2, SR_TID.X ;  /* 0x0000000000027919 */ /* 0x000e2e0000002100 */
[----:B------:R-:W0:Y:S01]  /*0020*/  S2UR UR4, SR_CTAID.X ;  /* 0x00000000000479c3 */ /* 0x000e220000002500 */
[----:B------:R-:W-:Y:S01]  /*0030*/  UMOV UR6, 0x147ae148 ;  /* 0x147ae14800067882 */ /* 0x000fe20000000000 */
[----:B------:R-:W-:Y:S01]  /*0040*/  UMOV UR7, 0x400d47ae ;  /* 0x400d47ae00077882 */ /* 0x000fe20000000000 */
[----:B------:R-:W-:Y:S01]  /*0050*/  BSSY.RECONVERGENT B0, `(.L_x_0) ;  /* 0x000005f000007945 */ /* 0x000fe20003800200 */
[----:B0-----:R-:W-:Y:S01]  /*0060*/  IMAD R2, R2, UR4, RZ ;  /* 0x0000000402027c24 */ /* 0x001fe2000f8e02ff */
[----:B------:R-:W0:Y:S03]  /*0070*/  LDCU.64 UR4, c[0x0][0x388] ;  /* 0x00007100ff0477ac */ /* 0x000e260008000a00 */
[----:B------:R-:W0:Y:S01]  /*0080*/  I2F.F64.U32 R4, R2 ;  /* 0x0000000200047312 */ /* 0x000e220000201800 */
[----:B------:R-:W-:-:S07]  /*0090*/  VIADD R14, R2, 0x1 ;  /* 0x00000001020e7836 */ /* 0x000fce0000000000 */
[----:B------:R-:W1:Y:S01]  /*00a0*/  I2F.F64.U32 R8, R14 ;  /* 0x0000000e00087312 */ /* 0x000e620000201800 */
[----:B0-----:R-:W-:-:S07]  /*00b0*/  DFMA R6, R4, UR4, RZ ;  /* 0x0000000404067c2b */ /* 0x001fce00080000ff */
[----:B------:R-:W0:Y:S01]  /*00c0*/  F2F.F32.F64 R4, R6 ;  /* 0x0000000600047310 */ /* 0x000e220000301000 */
[----:B-1----:R-:W-:-:S07]  /*00d0*/  DFMA R8, R8, UR4, RZ ;  /* 0x0000000408087c2b */ /* 0x002fce00080000ff */
[----:B------:R-:W-:Y:S08]  /*00e0*/  F2F.F32.F64 R0, R8 ;  /* 0x0000000800007310 */ /* 0x000ff00000301000 */
[----:B0-----:R-:W0:Y:S02]  /*00f0*/  F2F.F64.F32 R4, R4 ;  /* 0x0000000400047310 */ /* 0x001e240000201800 */
[----:B0-----:R-:W-:-:S10]  /*0100*/  DMUL R10, R4, UR6 ;  /* 0x00000006040a7c28 */ /* 0x001fd40008000000 */
[----:B------:R-:W-:Y:S01]  /*0110*/  ISETP.GT.AND P0, PT, R11, 0xfffff, PT ;  /* 0x000fffff0b00780c */ /* 0x000fe20003f04270 */
[----:B------:R-:W-:Y:S02]  /*0120*/  IMAD.MOV.U32 R12, RZ, RZ, R10 ;  /* 0x000000ffff0c7224 */ /* 0x000fe400078e000a */
[--C-:B------:R-:W-:Y:S02]  /*0130*/  IMAD.MOV.U32 R13, RZ, RZ, R11.reuse ;  /* 0x000000ffff0d7224 */ /* 0x100fe400078e000b */
[----:B------:R-:W-:-:S08]  /*0140*/  IMAD.MOV.U32 R3, RZ, RZ, R11 ;  /* 0x000000ffff037224 */ /* 0x000fd000078e000b */
[----:B------:R-:W-:-:S10]  /*0150*/  @!P0 DMUL R12, R12, 1.80143985094819840000e+16 ;  /* 0x435000000c0c8828 */ /* 0x000fd40000000000 */
[----:B------:R-:W-:Y:S02]  /*0160*/  @!P0 IMAD.MOV.U32 R3, RZ, RZ, R13 ;  /* 0x000000ffff038224 */ /* 0x000fe400078e000d */
[----:B------:R-:W-:Y:S02]  /*0170*/  @!P0 IMAD.MOV.U32 R10, RZ, RZ, R12 ;  /* 0x000000ffff0a8224 */ /* 0x000fe400078e000c */
[----:B------:R-:W-:-:S05]  /*0180*/  VIADD R6, R3, 0xffffffff ;  /* 0xffffffff03067836 */ /* 0x000fca0000000000 */
[----:B------:R-:W-:Y:S02]  /*0190*/  ISETP.GT.U32.AND P1, PT, R6, 0x7feffffe, PT ;  /* 0x7feffffe0600780c */ /* 0x000fe40003f24070 */
[----:B------:R-:W-:Y:S01]  /*01a0*/  MOV R6, 0xfffffc01 ;  /* 0xfffffc0100067802 */ /* 0x000fe20000000f00 */
[----:B------:R-:W-:-:S10]  /*01b0*/  @!P0 IMAD.MOV.U32 R6, RZ, RZ, -0x435 ;  /* 0xfffffbcbff068424 */ /* 0x000fd400078e00ff */
[----:B------:R-:W-:Y:S05]  /*01c0*/  @P1 BRA `(.L_x_1) ;  /* 0x0000000400041947 */ /* 0x000fea0003800000 */
[----:B------:R-:W-:Y:S01]  /*01d0*/  LOP3.LUT R7, R3, 0xfffff, RZ, 0xc0, !PT ;  /* 0x000fffff03077812 */ /* 0x000fe200078ec0ff */
[----:B------:R-:W-:Y:S01]  /*01e0*/  IMAD.MOV.U32 R8, RZ, RZ, R10 ;  /* 0x000000ffff087224 */ /* 0x000fe200078e000a */
[----:B------:R-:W-:Y:S01]  /*01f0*/  MOV R18, 0x8b7a8b04 ;  /* 0x8b7a8b0400127802 */ /* 0x000fe20000000f00 */
[----:B------:R-:W-:Y:S01]  /*0200*/  IMAD.MOV.U32 R10, RZ, RZ, RZ ;  /* 0x000000ffff0a7224 */ /* 0x000fe200078e00ff */
[----:B------:R-:W-:Y:S01]  /*0210*/  LOP3.LUT R9, R7, 0x3ff00000, RZ, 0xfc, !PT ;  /* 0x3ff0000007097812 */ /* 0x000fe200078efcff */
[----:B------:R-:W-:Y:S01]  /*0220*/  IMAD.MOV.U32 R19, RZ, RZ, 0x3ed0ee25 ;  /* 0x3ed0ee25ff137424 */ /* 0x000fe200078e00ff */
[----:B------:R-:W-:Y:S01]  /*0230*/  UMOV UR4, 0x3ae80f1e ;  /* 0x3ae80f1e00047882 */ /* 0x000fe20000000000 */
[----:B------:R-:W-:Y:S01]  /*0240*/  UMOV UR5, 0x3eb1380b ;  /* 0x3eb1380b00057882 */ /* 0x000fe20000000000 */
[----:B------:R-:W-:Y:S01]  /*0250*/  ISETP.GE.U32.AND P0, PT, R9, 0x3ff6a09f, PT ;  /* 0x3ff6a09f0900780c */ /* 0x000fe20003f06070 */
[----:B------:R-:W-:Y:S01]  /*0260*/  IMAD.MOV.U32 R21, RZ, RZ, 0x43300000 ;  /* 0x43300000ff157424 */ /* 0x000fe200078e00ff */
[----:B------:R-:W-:Y:S01]  /*0270*/  LEA.HI R3, R3, R6, RZ, 0xc ;  /* 0x0000000603037211 */ /* 0x000fe200078f60ff */
[----:B------:R-:W-:Y:S01]  /*0280*/  UMOV UR8, 0x80000000 ;  /* 0x8000000000087882 */ /* 0x000fe20000000000 */
[----:B------:R-:W-:-:S09]  /*0290*/  UMOV UR9, 0x43300000 ;  /* 0x4330000000097882 */ /* 0x000fd20000000000 */
[----:B------:R-:W-:Y:S02]  /*02a0*/  @P0 VIADD R7, R9, 0xfff00000 ;  /* 0xfff0000009070836 */ /* 0x000fe40000000000 */
[----:B------:R-:W-:Y:S02]  /*02b0*/  @P0 VIADD R3, R3, 0x1 ;  /* 0x0000000103030836 */ /* 0x000fe40000000000 */
[----:B------:R-:W-:-:S03]  /*02c0*/  @P0 IMAD.MOV.U32 R9, RZ, RZ, R7 ;  /* 0x000000ffff090224 */ /* 0x000fc600078e0007 */
[----:B------:R-:W-:-:S03]  /*02d0*/  LOP3.LUT R20, R3, 0x80000000, RZ, 0x3c, !PT ;  /* 0x8000000003147812 */ /* 0x000fc600078e3cff */
[C---:B------:R-:W-:Y:S02]  /*02e0*/  DADD R16, R8.reuse, 1 ;  /* 0x3ff0000008107429 */ /* 0x040fe40000000000 */
[----:B------:R-:W-:-:S04]  /*02f0*/  DADD R8, R8, -1 ;  /* 0xbff0000008087429 */ /* 0x000fc80000000000 */
[----:B------:R-:W0:Y:S02]  /*0300*/  MUFU.RCP64H R11, R17 ;  /* 0x00000011000b7308 */ /* 0x000e240000001800 */
[----:B0-----:R-:W-:-:S08]  /*0310*/  DFMA R12, -R16, R10, 1 ;  /* 0x3ff00000100c742b */ /* 0x001fd0000000010a */
[----:B------:R-:W-:-:S08]  /*0320*/  DFMA R12, R12, R12, R12 ;  /* 0x0000000c0c0c722b */ /* 0x000fd0000000000c */
[----:B------:R-:W-:-:S08]  /*0330*/  DFMA R10, R10, R12, R10 ;  /* 0x0000000c0a0a722b */ /* 0x000fd0000000000a */
[----:B------:R-:W-:-:S08]  /*0340*/  DMUL R12, R8, R10 ;  /* 0x0000000a080c7228 */ /* 0x000fd00000000000 */
[----:B------:R-:W-:-:S08]  /*0350*/  DFMA R12, R8, R10, R12 ;  /* 0x0000000a080c722b */ /* 0x000fd0000000000c */
[----:B------:R-:W-:Y:S02]  /*0360*/  DMUL R14, R12, R12 ;  /* 0x0000000c0c0e7228 */ /* 0x000fe40000000000 */
[----:B------:R-:W-:-:S06]  /*0370*/  DADD R6, R8, -R12 ;  /* 0x0000000008067229 */ /* 0x000fcc000000080c */
[----:B------:R-:W-:Y:S01]  /*0380*/  DFMA R16, R14, UR4, R18 ;  /* 0x000000040e107c2b */ /* 0x000fe20008000012 */
[----:B------:R-:W-:Y:S01]  /*0390*/  UMOV UR4, 0x9f02676f ;  /* 0x9f02676f00047882 */ /* 0x000fe20000000000 */
[----:B------:R-:W-:Y:S01]  /*03a0*/  UMOV UR5, 0x3ef3b266 ;  /* 0x3ef3b26600057882 */ /* 0x000fe20000000000 */
[----:B------:R-:W-:Y:S02]  /*03b0*/  DADD R18, R6, R6 ;  /* 0x0000000006127229 */ /* 0x000fe40000000006 */
[----:B------:R-:W-:Y:S01]  /*03c0*/  DADD R6, R20, -UR8 ;  /* 0x8000000814067e29 */ /* 0x000fe20008000000 */
[----:B------:R-:W-:Y:S01]  /*03d0*/  UMOV UR8, 0xfefa39ef ;  /* 0xfefa39ef00087882 */ /* 0x000fe20000000000 */
[----:B------:R-:W-:Y:S01]  /*03e0*/  UMOV UR9, 0x3fe62e42 ;  /* 0x3fe62e4200097882 */ /* 0x000fe20000000000 */
[----:B------:R-:W-:Y:S01]  /*03f0*/  DFMA R16, R14, R16, UR4 ;  /* 0x000000040e107e2b */ /* 0x000fe20008000010 */
[----:B------:R-:W-:Y:S01]  /*0400*/  UMOV UR4, 0xa9ab0956 ;  /* 0xa9ab095600047882 */ /* 0x000fe20000000000 */
[----:B------:R-:W-:Y:S01]  /*0410*/  UMOV UR5, 0x3f1745cb ;  /* 0x3f1745cb00057882 */ /* 0x000fe20000000000 */
[----:B------:R-:W-:-:S02]  /*0420*/  DFMA R18, R8, -R12, R18 ;  /* 0x8000000c0812722b */ /* 0x000fc40000000012 */
[----:B------:R-:W-:-:S03]  /*0430*/  DFMA R8, R6, UR8, R12 ;  /* 0x0000000806087c2b */ /* 0x000fc6000800000c */
[----:B------:R-:W-:Y:S01]  /*0440*/  DFMA R16, R14, R16, UR4 ;  /* 0x000000040e107e2b */ /* 0x000fe20008000010 */
[----:B------:R-:W-:Y:S01]  /*0450*/  UMOV UR4, 0x2d1b5154 ;  /* 0x2d1b515400047882 */ /* 0x000fe20000000000 */
[----:B------:R-:W-:Y:S01]  /*0460*/  UMOV UR5, 0x3f3c71c7 ;  /* 0x3f3c71c700057882 */ /* 0x000fe20000000000 */
[----:B------:R-:W-:-:S05]  /*0470*/  DMUL R18, R10, R18 ;  /* 0x000000120a127228 */ /* 0x000fca0000000000 */
[----:B------:R-:W-:Y:S01]  /*0480*/  DFMA R16, R14, R16, UR4 ;  /* 0x000000040e107e2b */ /* 0x000fe20008000010 */
[----:B------:R-:W-:Y:S01]  /*0490*/  UMOV UR4, 0x923be72d ;  /* 0x923be72d00047882 */ /* 0x000fe20000000000 */
[----:B------:R-:W-:-:S06]  /*04a0*/  UMOV UR5, 0x3f624924 ;  /* 0x3f62492400057882 */ /* 0x000fcc0000000000 */
        /* <DEDUP_REMOVED lines=8> */
[----:B------:R-:W-:Y:S02]  /*0530*/  UMOV UR5, 0x3fe62e42 ;  /* 0x3fe62e4200057882 */ /* 0x000fe40000000000 */
[----:B------:R-:W-:Y:S01]  /*0540*/  DFMA R20, R6, -UR4, R8 ;  /* 0x8000000406147c2b */ /* 0x000fe20008000008 */
[----:B------:R-:W-:Y:S01]  /*0550*/  UMOV UR4, 0x3b39803f ;  /* 0x3b39803f00047882 */ /* 0x000fe20000000000 */
[----:B------:R-:W-:Y:S02]  /*0560*/  UMOV UR5, 0x3c7abc9e ;  /* 0x3c7abc9e00057882 */ /* 0x000fe40000000000 */
[----:B------:R-:W-:-:S04]  /*0570*/  DMUL R16, R14, R16 ;  /* 0x000000100e107228 */ /* 0x000fc80000000000 */
[----:B------:R-:W-:-:S04]  /*0580*/  DADD R20, -R12, R20 ;  /* 0x000000000c147229 */ /* 0x000fc80000000114 */
[----:B------:R-:W-:-:S08]  /*0590*/  DFMA R16, R12, R16, R18 ;  /* 0x000000100c10722b */ /* 0x000fd00000000012 */
[----:B------:R-:W-:-:S08]  /*05a0*/  DADD R16, R16, -R20 ;  /* 0x0000000010107229 */ /* 0x000fd00000000814 */
[----:B------:R-:W-:-:S08]  /*05b0*/  DFMA R16, R6, UR4, R16 ;  /* 0x0000000406107c2b */ /* 0x000fd00008000010 */
[----:B------:R-:W-:Y:S01]  /*05c0*/  DADD R16, R8, R16 ;  /* 0x0000000008107229 */ /* 0x000fe20000000010 */
[----:B------:R-:W-:Y:S10]  /*05d0*/  BRA `(.L_x_2) ;  /* 0x0000000000187947 */ /* 0x000ff40003800000 */
.L_x_1:
[----:B------:R-:W-:Y:S01]  /*05e0*/  IMAD.MOV.U32 R6, RZ, RZ, 0x0 ;  /* 0x00000000ff067424 */ /* 0x000fe200078e00ff */
[----:B------:R-:W-:Y:S01]  /*05f0*/  LOP3.LUT P0, RZ, R13, 0x7fffffff, RZ, 0xc0, !PT ;  /* 0x7fffffff0dff7812 */ /* 0x000fe2000780c0ff */
[----:B------:R-:W-:-:S06]  /*0600*/  IMAD.MOV.U32 R7, RZ, RZ, 0x7ff00000 ;  /* 0x7ff00000ff077424 */ /* 0x000fcc00078e00ff */
[----:B------:R-:W-:-:S10]  /*0610*/  DFMA R6, R12, R6, +INF ;  /* 0x7ff000000c06742b */ /* 0x000fd40000000006 */
[----:B------:R-:W-:Y:S02]  /*0620*/  FSEL R16, R6, RZ, P0 ;  /* 0x000000ff06107208 */ /* 0x000fe40000000000 */
[----:B------:R-:W-:-:S07]  /*0630*/  FSEL R17, R7, -QNAN , P0 ;  /* 0xfff0000007117808 */ /* 0x000fce0000000000 */
.L_x_2:
[----:B------:R-:W-:Y:S05]  /*0640*/  BSYNC.RECONVERGENT B0 ;  /* 0x0000000000007941 */ /* 0x000fea0003800200 */
.L_x_0:
[----:B------:R-:W0:Y:S01]  /*0650*/  F2F.F64.F32 R6, R0 ;  /* 0x0000000000067310 */ /* 0x000e220000201800 */
[----:B------:R-:W-:Y:S01]  /*0660*/  UMOV UR4, 0x47ae147b ;  /* 0x47ae147b00047882 */ /* 0x000fe20000000000 */
[----:B------:R-:W-:Y:S01]  /*0670*/  UMOV UR5, 0x40107ae1 ;  /* 0x40107ae100057882 */ /* 0x000fe20000000000 */
[----:B------:R-:W-:Y:S01]  /*0680*/  BSSY.RECONVERGENT B0, `(.L_x_3) ;  /* 0x0000058000007945 */ /* 0x000fe20003800200 */
[----:B------:R-:W-:-:S08]  /*0690*/  DFMA R16, R4, -UR4, R16 ;  /* 0x8000000404107c2b */ /* 0x000fd00008000010 */
[----:B------:R-:W-:Y:S02]  /*06a0*/  DADD R16, R16, 1.5 ;  /* 0x3ff8000010107429 */ /* 0x000fe40000000000 */
[----:B0-----:R-:W-:-:S04]  /*06b0*/  DMUL R10, R6, UR6 ;  /* 0x00000006060a7c28 */ /* 0x001fc80008000000 */
[----:B------:R0:W1:Y:S06]  /*06c0*/  F2F.F32.F64 R0, R16 ;  /* 0x0000001000007310 */ /* 0x00006c0000301000 */
[----:B------:R-:W-:Y:S01]  /*06d0*/  ISETP.GT.AND P0, PT, R11, 0xfffff, PT ;  /* 0x000fffff0b00780c */ /* 0x000fe20003f04270 */
[----:B------:R-:W-:Y:S01]  /*06e0*/  IMAD.MOV.U32 R8, RZ, RZ, R10 ;  /* 0x000000ffff087224 */ /* 0x000fe200078e000a */
[----:B------:R-:W-:Y:S01]  /*06f0*/  MOV R9, R11 ;  /* 0x0000000b00097202 */ /* 0x000fe20000000f00 */
[----:B------:R-:W-:-:S10]  /*0700*/  IMAD.MOV.U32 R3, RZ, RZ, R11 ;  /* 0x000000ffff037224 */ /* 0x000fd400078e000b */
[----:B------:R-:W-:-:S10]  /*0710*/  @!P0 DMUL R8, R8, 1.80143985094819840000e+16 ;  /* 0x4350000008088828 */ /* 0x000fd40000000000 */
[----:B------:R-:W-:Y:S02]  /*0720*/  @!P0 IMAD.MOV.U32 R3, RZ, RZ, R9 ;  /* 0x000000ffff038224 */ /* 0x000fe400078e0009 */
[----:B------:R-:W-:Y:S02]  /*0730*/  @!P0 IMAD.MOV.U32 R10, RZ, RZ, R8 ;  /* 0x000000ffff0a8224 */ /* 0x000fe400078e0008 */
[----:B------:R-:W-:-:S05]  /*0740*/  VIADD R4, R3, 0xffffffff ;  /* 0xffffffff03047836 */ /* 0x000fca0000000000 */
[----:B------:R-:W-:Y:S01]  /*0750*/  ISETP.GT.U32.AND P1, PT, R4, 0x7feffffe, PT ;  /* 0x7feffffe0400780c */ /* 0x000fe20003f24070 */
[----:B------:R-:W-:Y:S02]  /*0760*/  IMAD.MOV.U32 R4, RZ, RZ, -0x3ff ;  /* 0xfffffc01ff047424 */ /* 0x000fe400078e00ff */
[----:B------:R-:W-:-:S10]  /*0770*/  @!P0 IMAD.MOV.U32 R4, RZ, RZ, -0x435 ;  /* 0xfffffbcbff048424 */ /* 0x000fd400078e00ff */
[----:B01----:R-:W-:Y:S05]  /*0780*/  @P1 BRA `(.L_x_4) ;  /* 0x0000000400041947 */ /* 0x003fea0003800000 */
[----:B------:R-:W-:Y:S01]  /*0790*/  LOP3.LUT R5, R3, 0xfffff, RZ, 0xc0, !PT ;  /* 0x000fffff03057812 */ /* 0x000fe200078ec0ff */
[----:B------:R-:W-:Y:S01]  /*07a0*/  IMAD.MOV.U32 R18, RZ, RZ, -0x748574fc ;  /* 0x8b7a8b04ff127424 */ /* 0x000fe200078e00ff */
[----:B------:R-:W-:Y:S01]  /*07b0*/  MOV R8, R10 ;  /* 0x0000000a00087202 */ /* 0x000fe20000000f00 */
[----:B------:R-:W-:Y:S01]  /*07c0*/  IMAD.MOV.U32 R10, RZ, RZ, RZ ;  /* 0x000000ffff0a7224 */ /* 0x000fe200078e00ff */
[----:B------:R-:W-:Y:S01]  /*07d0*/  LOP3.LUT R9, R5, 0x3ff00000, RZ, 0xfc, !PT ;  /* 0x3ff0000005097812 */ /* 0x000fe200078efcff */
[----:B------:R-:W-:Y:S01]  /*07e0*/  IMAD.MOV.U32 R19, RZ, RZ, 0x3ed0ee25 ;  /* 0x3ed0ee25ff137424 */ /* 0x000fe200078e00ff */
[----:B------:R-:W-:Y:S01]  /*07f0*/  UMOV UR6, 0x3ae80f1e ;  /* 0x3ae80f1e00067882 */ /* 0x000fe20000000000 */
[----:B------:R-:W-:Y:S01]  /*0800*/  UMOV UR7, 0x3eb1380b ;  /* 0x3eb1380b00077882 */ /* 0x000fe20000000000 */
[----:B------:R-:W-:Y:S01]  /*0810*/  ISETP.GE.U32.AND P0, PT, R9, 0x3ff6a09f, PT ;  /* 0x3ff6a09f0900780c */ /* 0x000fe20003f06070 */
[----:B------:R-:W-:Y:S01]  /*0820*/  UMOV UR8, 0x80000000 ;  /* 0x8000000000087882 */ /* 0x000fe20000000000 */
[----:B------:R-:W-:Y:S01]  /*0830*/  LEA.HI R3, R3, R4, RZ, 0xc ;  /* 0x0000000403037211 */ /* 0x000fe200078f60ff */
[----:B------:R-:W-:Y:S01]  /*0840*/  UMOV UR9, 0x43300000 ;  /* 0x4330000000097882 */ /* 0x000fe20000000000 */
[----:B------:R-:W-:-:S09]  /*0850*/  MOV R21, 0x43300000 ;  /* 0x4330000000157802 */ /* 0x000fd20000000f00 */
        /* <DEDUP_REMOVED lines=52> */
.L_x_4:
[----:B------:R-:W-:Y:S01]  /*0ba0*/  IMAD.MOV.U32 R4, RZ, RZ, 0x0 ;  /* 0x00000000ff047424 */ /* 0x000fe200078e00ff */
[----:B------:R-:W-:Y:S01]  /*0bb0*/  LOP3.LUT P0, RZ, R9, 0x7fffffff, RZ, 0xc0, !PT ;  /* 0x7fffffff09ff7812 */ /* 0x000fe2000780c0ff */
[----:B------:R-:W-:-:S06]  /*0bc0*/  IMAD.MOV.U32 R5, RZ, RZ, 0x7ff00000 ;  /* 0x7ff00000ff057424 */ /* 0x000fcc00078e00ff */
[----:B------:R-:W-:-:S10]  /*0bd0*/  DFMA R4, R8, R4, +INF ;  /* 0x7ff000000804742b */ /* 0x000fd40000000004 */
[----:B------:R-:W-:Y:S02]  /*0be0*/  FSEL R8, R4, RZ, P0 ;  /* 0x000000ff04087208 */ /* 0x000fe40000000000 */
[----:B------:R-:W-:-:S07]  /*0bf0*/  FSEL R9, R5, -QNAN , P0 ;  /* 0xfff0000005097808 */ /* 0x000fce0000000000 */
.L_x_5:
[----:B------:R-:W-:Y:S05]  /*0c00*/  BSYNC.RECONVERGENT B0 ;  /* 0x0000000000007941 */ /* 0x000fea0003800200 */
.L_x_3:
[----:B------:R-:W-:-:S08]  /*0c10*/  DFMA R8, R6, -UR4, R8 ;  /* 0x8000000406087c2b */ /* 0x000fd00008000008 */
[----:B------:R-:W-:-:S10]  /*0c20*/  DADD R8, R8, 1.5 ;  /* 0x3ff8000008087429 */ /* 0x000fd40000000000 */
[----:B------:R-:W0:Y:S02]  /*0c30*/  F2F.F32.F64 R9, R8 ;  /* 0x0000000800097310 */ /* 0x000e240000301000 */
[----:B0-----:R-:W-:-:S05]  /*0c40*/  FMUL R0, R0, R9 ;  /* 0x0000000900007220 */ /* 0x001fca0000400000 */
[----:B------:R-:W-:-:S13]  /*0c50*/  FSETP.GT.AND P0, PT, R0, RZ, PT ;  /* 0x000000ff0000720b */ /* 0x000fda0003f04000 */
[----:B------:R-:W-:Y:S05]  /*0c60*/  @P0 EXIT ;  /* 0x000000000000094d */ /* 0x000fea0003800000 */
[----:B------:R-:W0:Y:S02]  /*0c70*/  LDCU.64 UR4, c[0x0][0x358] ;  /* 0x00006b00ff0477ac */ /* 0x000e240008000a00 */
.L_x_12:
[----:B------:R-:W1:Y:S01]  /*0c80*/  F2F.F32.F64 R8, R4 ;  /* 0x0000000400087310 */ /* 0x000e620000301000 */
[----:B------:R-:W-:Y:S01]  /*0c90*/  UMOV UR6, 0x147ae148 ;  /* 0x147ae14800067882 */ /* 0x000fe20000000000 */
[----:B------:R-:W-:-:S06]  /*0ca0*/  UMOV UR7, 0x400d47ae ;  /* 0x400d47ae00077882 */ /* 0x000fcc0000000000 */
[----:B-1----:R-:W1:Y:S02]  /*0cb0*/  F2F.F64.F32 R8, R8 ;  /* 0x0000000800087310 */ /* 0x002e640000201800 */
[----:B-1----:R-:W-:-:S10]  /*0cc0*/  DMUL R6, R8, UR6 ;  /* 0x0000000608067c28 */ /* 0x002fd40008000000 */
[----:B------:R-:W-:Y:S01]  /*0cd0*/  ISETP.GT.AND P0, PT, R7, 0xfffff, PT ;  /* 0x000fffff0700780c */ /* 0x000fe20003f04270 */
[--C-:B------:R-:W-:Y:S02]  /*0ce0*/  IMAD.MOV.U32 R10, RZ, RZ, R6.reuse ;  /* 0x000000ffff0a7224 */ /* 0x100fe400078e0006 */
[--C-:B------:R-:W-:Y:S02]  /*0cf0*/  IMAD.MOV.U32 R11, RZ, RZ, R7.reuse ;  /* 0x000000ffff0b7224 */ /* 0x100fe400078e0007 */
[----:B------:R-:W-:Y:S02]  /*0d00*/  IMAD.MOV.U32 R3, RZ, RZ, R7 ;  /* 0x000000ffff037224 */ /* 0x000fe400078e0007 */
[----:B------:R-:W-:-:S06]  /*0d10*/  IMAD.MOV.U32 R12, RZ, RZ, R6 ;  /* 0x000000ffff0c7224 */ /* 0x000fcc00078e0006 */
[----:B------:R-:W-:-:S10]  /*0d20*/  @!P0 DMUL R10, R6, 1.80143985094819840000e+16 ;  /* 0x43500000060a8828 */ /* 0x000fd40000000000 */
[----:B------:R-:W-:Y:S02]  /*0d30*/  @!P0 IMAD.MOV.U32 R3, RZ, RZ, R11 ;  /* 0x000000ffff038224 */ /* 0x000fe400078e000b */
[----:B------:R-:W-:-:S03]  /*0d40*/  @!P0 IMAD.MOV.U32 R12, RZ, RZ, R10 ;  /* 0x000000ffff0c8224 */ /* 0x000fc600078e000a */
[----:B------:R-:W-:-:S04]  /*0d50*/  IADD3 R0, PT, PT, R3, -0x1, RZ ;  /* 0xffffffff03007810 */ /* 0x000fc80007ffe0ff */
[----:B------:R-:W-:Y:S01]  /*0d60*/  ISETP.GT.U32.AND P1, PT, R0, 0x7feffffe, PT ;  /* 0x7feffffe0000780c */ /* 0x000fe20003f24070 */
[----:B------:R-:W-:Y:S02]  /*0d70*/  IMAD.MOV.U32 R0, RZ, RZ, -0x3ff ;  /* 0xfffffc01ff007424 */ /* 0x000fe400078e00ff */
[----:B------:R-:W-:-:S10]  /*0d80*/  @!P0 IMAD.MOV.U32 R0, RZ, RZ, -0x435 ;  /* 0xfffffbcbff008424 */ /* 0x000fd400078e00ff */
[----:B------:R-:W-:Y:S05]  /*0d90*/  @P1 BRA `(.L_x_6) ;  /* 0x0000000400041947 */ /* 0x000fea0003800000 */
[----:B------:R-:W-:Y:S01]  /*0da0*/  LOP3.LUT R10, R3, 0xfffff, RZ, 0xc0, !PT ;  /* 0x000fffff030a7812 */ /* 0x000fe200078ec0ff */
[----:B------:R-:W-:Y:S01]  /*0db0*/  IMAD.MOV.U32 R20, RZ, RZ, -0x748574fc ;  /* 0x8b7a8b04ff147424 */ /* 0x000fe200078e00ff */
[----:B------:R-:W-:Y:S01]  /*0dc0*/  UMOV UR6, 0x3ae80f1e ;  /* 0x3ae80f1e00067882 */ /* 0x000fe20000000000 */
[----:B------:R-:W-:Y:S01]  /*0dd0*/  IMAD.MOV.U32 R21, RZ, RZ, 0x3ed0ee25 ;  /* 0x3ed0ee25ff157424 */ /* 0x000fe200078e00ff */
[----:B------:R-:W-:Y:S01]  /*0de0*/  LOP3.LUT R11, R10, 0x3ff00000, RZ, 0xfc, !PT ;  /* 0x3ff000000a0b7812 */ /* 0x000fe200078efcff */
[----:B------:R-:W-:Y:S01]  /*0df0*/  IMAD.MOV.U32 R10, RZ, RZ, R12 ;  /* 0x000000ffff0a7224 */ /* 0x000fe200078e000c */
[----:B------:R-:W-:Y:S01]  /*0e00*/  UMOV UR7, 0x3eb1380b ;  /* 0x3eb1380b00077882 */ /* 0x000fe20000000000 */
[----:B------:R-:W-:Y:S01]  /*0e10*/  IMAD.MOV.U32 R12, RZ, RZ, RZ ;  /* 0x000000ffff0c7224 */ /* 0x000fe200078e00ff */
[----:B------:R-:W-:Y:S01]  /*0e20*/  ISETP.GE.U32.AND P0, PT, R11, 0x3ff6a09f, PT ;  /* 0x3ff6a09f0b00780c */ /* 0x000fe20003f06070 */
[----:B------:R-:W-:Y:S01]  /*0e30*/  IMAD.MOV.U32 R25, RZ, RZ, 0x43300000 ;  /* 0x43300000ff197424 */ /* 0x000fe200078e00ff */
[----:B------:R-:W-:Y:S01]  /*0e40*/  LEA.HI R0, R3, R0, RZ, 0xc ;  /* 0x0000000003007211 */ /* 0x000fe200078f60ff */
[----:B------:R-:W-:Y:S01]  /*0e50*/  UMOV UR8, 0x80000000 ;  /* 0x8000000000087882 */ /* 0x000fe20000000000 */
[----:B------:R-:W-:-:S09]  /*0e60*/  UMOV UR9, 0x43300000 ;  /* 0x4330000000097882 */ /* 0x000fd20000000000 */
[----:B------:R-:W-:Y:S02]  /*0e70*/  @P0 VIADD R13, R11, 0xfff00000 ;  /* 0xfff000000b0d0836 */ /* 0x000fe40000000000 */
[----:B------:R-:W-:-:S03]  /*0e80*/  @P0 VIADD R0, R0, 0x1 ;  /* 0x0000000100000836 */ /* 0x000fc60000000000 */
[----:B------:R-:W-:Y:S02]  /*0e90*/  @P0 MOV R11, R13 ;  /* 0x0000000d000b0202 */ /* 0x000fe40000000f00 */
[----:B------:R-:W-:-:S04]  /*0ea0*/  LOP3.LUT R24, R0, 0x80000000, RZ, 0x3c, !PT ;  /* 0x8000000000187812 */ /* 0x000fc800078e3cff */
[C---:B------:R-:W-:Y:S02]  /*0eb0*/  DADD R18, R10.reuse, 1 ;  /* 0x3ff000000a127429 */ /* 0x040fe40000000000 */
[----:B------:R-:W-:-:S04]  /*0ec0*/  DADD R10, R10, -1 ;  /* 0xbff000000a0a7429 */ /* 0x000fc80000000000 */
[----:B------:R-:W1:Y:S02]  /*0ed0*/  MUFU.RCP64H R13, R19 ;  /* 0x00000013000d7308 */ /* 0x000e640000001800 */
[----:B-1----:R-:W-:-:S08]  /*0ee0*/  DFMA R14, -R18, R12, 1 ;  /* 0x3ff00000120e742b */ /* 0x002fd0000000010c */
        /* <DEDUP_REMOVED lines=9> */
[----:B------:R-:W-:-:S05]  /*0f80*/  DADD R22, R22, R22 ;  /* 0x0000000016167229 */ /* 0x000fca0000000016 */
[----:B------:R-:W-:Y:S01]  /*0f90*/  DFMA R18, R16, R18, UR6 ;  /* 0x0000000610127e2b */ /* 0x000fe20008000012 */
[----:B------:R-:W-:Y:S01]  /*0fa0*/  UMOV UR6, 0xa9ab0956 ;  /* 0xa9ab095600067882 */ /* 0x000fe20000000000 */
[----:B------:R-:W-:Y:S01]  /*0fb0*/  UMOV UR7, 0x3f1745cb ;  /* 0x3f1745cb00077882 */ /* 0x000fe20000000000 */
[----:B------:R-:W-:-:S05]  /*0fc0*/  DFMA R22, R10, -R14, R22 ;  /* 0x8000000e0a16722b */ /* 0x000fca0000000016 */
        /* <DEDUP_REMOVED lines=9> */
[----:B------:R-:W-:Y:S01]  /*1060*/  UMOV UR7, 0x3f899999 ;  /* 0x3f89999900077882 */ /* 0x000fe20000000000 */
[----:B------:R-:W-:Y:S01]  /*1070*/  DADD R18, R24, -UR8 ;  /* 0x8000000818127e29 */ /* 0x000fe20008000000 */
[----:B------:R-:W-:Y:S01]  /*1080*/  UMOV UR8, 0xfefa39ef ;  /* 0xfefa39ef00087882 */ /* 0x000fe20000000000 */
[----:B------:R-:W-:-:S03]  /*1090*/  UMOV UR9, 0x3fe62e42 ;  /* 0x3fe62e4200097882 */ /* 0x000fc60000000000 */
[----:B------:R-:W-:Y:S01]  /*10a0*/  DFMA R20, R16, R20, UR6 ;  /* 0x0000000610147e2b */ /* 0x000fe20008000014 */
[----:B------:R-:W-:Y:S01]  /*10b0*/  UMOV UR6, 0x55555554 ;  /* 0x5555555400067882 */ /* 0x000fe20000000000 */
[----:B------:R-:W-:Y:S01]  /*10c0*/  UMOV UR7, 0x3fb55555 ;  /* 0x3fb5555500077882 */ /* 0x000fe20000000000 */
[----:B------:R-:W-:-:S05]  /*10d0*/  DFMA R10, R18, UR8, R14 ;  /* 0x00000008120a7c2b */ /* 0x000fca000800000e */
        /* <DEDUP_REMOVED lines=13> */
.L_x_6:
[----:B------:R-:W-:Y:S01]  /*11b0*/  IMAD.MOV.U32 R12, RZ, RZ, 0x0 ;  /* 0x00000000ff0c7424 */ /* 0x000fe200078e00ff */
[----:B------:R-:W-:Y:S02]  /*11c0*/  MOV R13, 0x7ff00000 ;  /* 0x7ff00000000d7802 */ /* 0x000fe40000000f00 */
[----:B------:R-:W-:-:S04]  /*11d0*/  LOP3.LUT P0, RZ, R11, 0x7fffffff, RZ, 0xc0, !PT ;  /* 0x7fffffff0bff7812 */ /* 0x000fc8000780c0ff */
[----:B------:R-:W-:-:S10]  /*11e0*/  DFMA R12, R10, R12, +INF ;  /* 0x7ff000000a0c742b */ /* 0x000fd4000000000c */
[----:B------:R-:W-:Y:S02]  /*11f0*/  FSEL R10, R12, RZ, P0 ;  /* 0x000000ff0c0a7208 */ /* 0x000fe40000000000 */
[----:B------:R-:W-:-:S07]  /*1200*/  FSEL R11, R13, -QNAN , P0 ;  /* 0xfff000000d0b7808 */ /* 0x000fce0000000000 */
.L_x_7:
[----:B------:R-:W1:Y:S01]  /*1210*/  MUFU.RCP64H R13, R7 ;  /* 0x00000007000d7308 */ /* 0x000e620000001800 */
[----:B------:R-:W-:Y:S01]  /*1220*/  VIADD R12, R7, 0x300402 ;  /* 0x00300402070c7836 */ /* 0x000fe20000000000 */
[----:B------:R-:W-:Y:S01]  /*1230*/  UMOV UR6, 0x47ae147b ;  /* 0x47ae147b00067882 */ /* 0x000fe20000000000 */
[----:B------:R-:W-:Y:S02]  /*1240*/  UMOV UR7, 0x40107ae1 ;  /* 0x40107ae100077882 */ /* 0x000fe40000000000 */
[----:B------:R-:W-:Y:S01]  /*1250*/  DFMA R10, R8, -UR6, R10 ;  /* 0x80000006080a7c2b */ /* 0x000fe2000800000a */
[----:B------:R-:W-:-:S07]  /*1260*/  FSETP.GEU.AND P0, PT, |R12|, 5.8789094863358348022e-39, PT ;  /* 0x004004020c00780b */ /* 0x000fce0003f0e200 */
[----:B------:R-:W-:Y:S02]  /*1270*/  DADD R10, R10, 1.5 ;  /* 0x3ff800000a0a7429 */ /* 0x000fe40000000000 */
[----:B-1----:R-:W-:-:S04]  /*1280*/  DFMA R14, -R6, R12, 1 ;  /* 0x3ff00000060e742b */ /* 0x002fc8000000010c */
[----:B------:R1:W2:Y:S04]  /*1290*/  F2F.F32.F64 R0, R10 ;  /* 0x0000000a00007310 */ /* 0x0002a80000301000 */
[----:B------:R-:W-:-:S08]  /*12a0*/  DFMA R14, R14, R14, R14 ;  /* 0x0000000e0e0e722b */ /* 0x000fd0000000000e */
[----:B------:R-:W-:-:S08]  /*12b0*/  DFMA R14, R12, R14, R12 ;  /* 0x0000000e0c0e722b */ /* 0x000fd0000000000c */
[----:B------:R-:W-:-:S08]  /*12c0*/  DFMA R8, -R6, R14, 1 ;  /* 0x3ff000000608742b */ /* 0x000fd0000000010e */
[----:B------:R-:W-:Y:S01]  /*12d0*/  DFMA R8, R14, R8, R14 ;  /* 0x000000080e08722b */ /* 0x000fe2000000000e */
[----:B-12---:R-:W-:Y:S10]  /*12e0*/  @P0 BRA `(.L_x_8) ;  /* 0x0000000000180947 */ /* 0x006ff40003800000 */
[----:B------:R-:W-:Y:S02]  /*12f0*/  LOP3.LUT R3, R7, 0x7fffffff, RZ, 0xc0, !PT ;  /* 0x7fffffff07037812 */ /* 0x000fe400078ec0ff */
[----:B------:R-:W-:-:S03]  /*1300*/  MOV R8, 0x1330 ;  /* 0x0000133000087802 */ /* 0x000fc60000000f00 */
[----:B------:R-:W-:-:S07]  /*1310*/  VIADD R12, R3, 0xfff00000 ;  /* 0xfff00000030c7836 */ /* 0x000fce0000000000 */
[----:B0-----:R-:W-:Y:S05]  /*1320*/  CALL.REL.NOINC `($__internal_0_$__cuda_sm20_dblrcp_rn_slowpath_v3) ;  /* 0x0000000400e07944 */ /* 0x001fea0003c00000 */
[----:B------:R-:W-:Y:S02]  /*1330*/  IMAD.MOV.U32 R8, RZ, RZ, R10 ;  /* 0x000000ffff087224 */ /* 0x000fe400078e000a */
[----:B------:R-:W-:-:S07]  /*1340*/  IMAD.MOV.U32 R9, RZ, RZ, R11 ;  /* 0x000000ffff097224 */ /* 0x000fce00078e000b */
.L_x_8:
[----:B------:R-:W-:Y:S01]  /*1350*/  UMOV UR6, 0x47ae147b ;  /* 0x47ae147b00067882 */ /* 0x000fe20000000000 */
[----:B------:R-:W-:Y:S02]  /*1360*/  UMOV UR7, 0x40107ae1 ;  /* 0x40107ae100077882 */ /* 0x000fe40000000000 */
[----:B------:R-:W-:-:S10]  /*1370*/  DADD R8, R8, -UR6 ;  /* 0x8000000608087e29 */ /* 0x000fd40008000000 */
[----:B------:R-:W1:Y:S08]  /*1380*/  F2F.F32.F64 R9, R8 ;  /* 0x0000000800097310 */ /* 0x000e700000301000 */
[----:B-1----:R-:W1:Y:S08]  /*1390*/  MUFU.RCP R3, R9 ;  /* 0x0000000900037308 */ /* 0x002e700000001000 */
[----:B------:R-:W2:Y:S01]  /*13a0*/  FCHK P0, R0, R9 ;  /* 0x0000000900007302 */ /* 0x000ea20000000000 */
[----:B-1----:R-:W-:-:S04]  /*13b0*/  FFMA R6, -R9, R3, 1 ;  /* 0x3f80000009067423 */ /* 0x002fc80000000103 */
[----:B------:R-:W-:-:S04]  /*13c0*/  FFMA R3, R3, R6, R3 ;  /* 0x0000000603037223 */ /* 0x000fc80000000003 */
[----:B------:R-:W-:-:S04]  /*13d0*/  FFMA R6, R0, R3, RZ ;  /* 0x0000000300067223 */ /* 0x000fc800000000ff */
[----:B------:R-:W-:-:S04]  /*13e0*/  FFMA R7, -R9, R6, R0 ;  /* 0x0000000609077223 */ /* 0x000fc80000000100 */
[----:B------:R-:W-:Y:S01]  /*13f0*/  FFMA R3, R3, R7, R6 ;  /* 0x0000000703037223 */ /* 0x000fe20000000006 */
[----:B--2---:R-:W-:Y:S06]  /*1400*/  @!P0 BRA `(.L_x_9) ;  /* 0x00000000000c8947 */ /* 0x004fec0003800000 */
[----:B------:R-:W-:-:S07]  /*1410*/  MOV R6, 0x1430 ;  /* 0x0000143000067802 */ /* 0x000fce0000000f00 */
[----:B0-----:R-:W-:Y:S05]  /*1420*/  CALL.REL.NOINC `($__internal_1_$__cuda_sm3x_div_rn_noftz_f32_slowpath) ;  /* 0x0000000800347944 */ /* 0x001fea0003c00000 */
[----:B------:R-:W-:-:S07]  /*1430*/  IMAD.MOV.U32 R3, RZ, RZ, R0 ;  /* 0x000000ffff037224 */ /* 0x000fce00078e0000 */
.L_x_9:
[----:B------:R-:W1:Y:S01]  /*1440*/  F2F.F64.F32 R6, R3 ;  /* 0x0000000300067310 */ /* 0x000e620000201800 */
[----:B------:R-:W-:Y:S01]  /*1450*/  UMOV UR6, 0x147ae148 ;  /* 0x147ae14800067882 */ /* 0x000fe20000000000 */
[----:B------:R-:W-:Y:S01]  /*1460*/  UMOV UR7, 0x400d47ae ;  /* 0x400d47ae00077882 */ /* 0x000fe20000000000 */
[----:B-1----:R-:W-:-:S06]  /*1470*/  DADD R4, -R6, R4 ;  /* 0x0000000006047229 */ /* 0x002fcc0000000104 */
[----:B------:R-:W1:Y:S08]  /*1480*/  F2F.F32.F64 R0, R4 ;  /* 0x0000000400007310 */ /* 0x000e700000301000 */
[----:B-1----:R-:W1:Y:S02]  /*1490*/  F2F.F64.F32 R6, R0 ;  /* 0x0000000000067310 */ /* 0x002e640000201800 */
[----:B-1----:R-:W-:-:S10]  /*14a0*/  DMUL R10, R6, UR6 ;  /* 0x00000006060a7c28 */ /* 0x002fd40008000000 */
[----:B------:R-:W-:Y:S01]  /*14b0*/  ISETP.GT.AND P0, PT, R11, 0xfffff, PT ;  /* 0x000fffff0b00780c */ /* 0x000fe20003f04270 */
[----:B------:R-:W-:Y:S01]  /*14c0*/  IMAD.MOV.U32 R12, RZ, RZ, R10 ;  /* 0x000000ffff0c7224 */ /* 0x000fe200078e000a */
[----:B------:R-:W-:Y:S01]  /*14d0*/  MOV R13, R11 ;  /* 0x0000000b000d7202 */ /* 0x000fe20000000f00 */
[----:B------:R-:W-:-:S10]  /*14e0*/  IMAD.MOV.U32 R8, RZ, RZ, R11 ;  /* 0x000000ffff087224 */ /* 0x000fd400078e000b */
[----:B------:R-:W-:-:S10]  /*14f0*/  @!P0 DMUL R12, R12, 1.80143985094819840000e+16 ;  /* 0x435000000c0c8828 */ /* 0x000fd40000000000 */
[----:B------:R-:W-:Y:S01]  /*1500*/  @!P0 IMAD.MOV.U32 R8, RZ, RZ, R13 ;  /* 0x000000ffff088224 */ /* 0x000fe200078e000d */
[----:B------:R-:W-:-:S03]  /*1510*/  @!P0 MOV R10, R12 ;  /* 0x0000000c000a8202 */ /* 0x000fc60000000f00 */
[----:B------:R-:W-:-:S05]  /*1520*/  VIADD R3, R8, 0xffffffff ;  /* 0xffffffff08037836 */ /* 0x000fca0000000000 */
[----:B------:R-:W-:Y:S01]  /*1530*/  ISETP.GT.U32.AND P1, PT, R3, 0x7feffffe, PT ;  /* 0x7feffffe0300780c */ /* 0x000fe20003f24070 */
[----:B------:R-:W-:Y:S02]  /*1540*/  IMAD.MOV.U32 R3, RZ, RZ, -0x3ff ;  /* 0xfffffc01ff037424 */ /* 0x000fe400078e00ff */
[----:B------:R-:W-:-:S10]  /*1550*/  @!P0 IMAD.MOV.U32 R3, RZ, RZ, -0x435 ;  /* 0xfffffbcbff038424 */ /* 0x000fd400078e00ff */
[----:B------:R-:W-:Y:S05]  /*1560*/  @P1 BRA `(.L_x_10) ;  /* 0x0000000400001947 */ /* 0x000fea0003800000 */
[C---:B------:R-:W-:Y:S01]  /*1570*/  LOP3.LUT R9, R8.reuse, 0xfffff, RZ, 0xc0, !PT ;  /* 0x000fffff08097812 */ /* 0x040fe200078ec0ff */
[----:B------:R-:W-:Y:S01]  /*1580*/  IMAD.MOV.U32 R12, RZ, RZ, RZ ;  /* 0x000000ffff0c7224 */ /* 0x000fe200078e00ff */
[----:B------:R-:W-:Y:S01]  /*1590*/  UMOV UR6, 0x3ae80f1e ;  /* 0x3ae80f1e00067882 */ /* 0x000fe20000000000 */
[----:B------:R-:W-:Y:S01]  /*15a0*/  IMAD.MOV.U32 R20, RZ, RZ, -0x748574fc ;  /* 0x8b7a8b04ff147424 */ /* 0x000fe200078e00ff */
[----:B------:R-:W-:Y:S01]  /*15b0*/  LOP3.LUT R11, R9, 0x3ff00000, RZ, 0xfc, !PT ;  /* 0x3ff00000090b7812 */ /* 0x000fe200078efcff */
[----:B------:R-:W-:Y:S01]  /*15c0*/  IMAD.MOV.U32 R21, RZ, RZ, 0x3ed0ee25 ;  /* 0x3ed0ee25ff157424 */ /* 0x000fe200078e00ff */
[----:B------:R-:W-:Y:S01]  /*15d0*/  UMOV UR7, 0x3eb1380b ;  /* 0x3eb1380b00077882 */ /* 0x000fe20000000000 */
[----:B------:R-:W-:Y:S01]  /*15e0*/  LEA.HI R3, R8, R3, RZ, 0xc ;  /* 0x0000000308037211 */ /* 0x000fe200078f60ff */
[----:B------:R-:W-:Y:S01]  /*15f0*/  IMAD.MOV.U32 R23, RZ, RZ, 0x43300000 ;  /* 0x43300000ff177424 */ /* 0x000fe200078e00ff */
[----:B------:R-:W-:Y:S01]  /*1600*/  ISETP.GE.U32.AND P0, PT, R11, 0x3ff6a09f, PT ;  /* 0x3ff6a09f0b00780c */ /* 0x000fe20003f06070 */
[----:B------:R-:W-:Y:S01]  /*1610*/  UMOV UR8, 0x80000000 ;  /* 0x8000000000087882 */ /* 0x000fe20000000000 */
[----:B------:R-:W-:-:S11]  /*1620*/  UMOV UR9, 0x43300000 ;  /* 0x4330000000097882 */ /* 0x000fd60000000000 */
[----:B------:R-:W-:Y:S01]  /*1630*/  @P0 VIADD R9, R11, 0xfff00000 ;  /* 0xfff000000b090836 */ /* 0x000fe20000000000 */
[----:B------:R-:W-:-:S03]  /*1640*/  @P0 IADD3 R3, PT, PT, R3, 0x1, RZ ;  /* 0x0000000103030810 */ /* 0x000fc60007ffe0ff */
[----:B------:R-:W-:Y:S01]  /*1650*/  @P0 IMAD.MOV.U32 R11, RZ, RZ, R9 ;  /* 0x000000ffff0b0224 */ /* 0x000fe200078e0009 */
[----:B------:R-:W-:-:S05]  /*1660*/  LOP3.LUT R22, R3, 0x80000000, RZ, 0x3c, !PT ;  /* 0x8000000003167812 */ /* 0x000fca00078e3cff */
        /* <DEDUP_REMOVED lines=48> */
.L_x_10:
[----:B------:R-:W-:Y:S01]  /*1970*/  IMAD.MOV.U32 R8, RZ, RZ, 0x0 ;  /* 0x00000000ff087424 */ /* 0x000fe200078e00ff */
[----:B------:R-:W-:Y:S01]  /*1980*/  LOP3.LUT P0, RZ, R13, 0x7fffffff, RZ, 0xc0, !PT ;  /* 0x7fffffff0dff7812 */ /* 0x000fe2000780c0ff */
[----:B------:R-:W-:-:S06]  /*1990*/  IMAD.MOV.U32 R9, RZ, RZ, 0x7ff00000 ;  /* 0x7ff00000ff097424 */ /* 0x000fcc00078e00ff */
[----:B------:R-:W-:-:S10]  /*19a0*/  DFMA R8, R12, R8, +INF ;  /* 0x7ff000000c08742b */ /* 0x000fd40000000008 */
[----:B------:R-:W-:Y:S02]  /*19b0*/  FSEL R10, R8, RZ, P0 ;  /* 0x000000ff080a7208 */ /* 0x000fe40000000000 */
[----:B------:R-:W-:-:S07]  /*19c0*/  FSEL R11, R9, -QNAN , P0 ;  /* 0xfff00000090b7808 */ /* 0x000fce0000000000 */
.L_x_11:
[----:B------:R-:W-:Y:S01]  /*19d0*/  UMOV UR6, 0x47ae147b ;  /* 0x47ae147b00067882 */ /* 0x000fe20000000000 */
[----:B------:R-:W-:Y:S02]  /*19e0*/  UMOV UR7, 0x40107ae1 ;  /* 0x40107ae100077882 */ /* 0x000fe40000000000 */
[----:B------:R-:W-:Y:S01]  /*19f0*/  DFMA R10, R6, -UR6, R10 ;  /* 0x80000006060a7c2b */ /* 0x000fe2000800000a */
[----:B------:R-:W-:Y:S01]  /*1a00*/  UMOV UR6, 0xd2f1a9fc ;  /* 0xd2f1a9fc00067882 */ /* 0x000fe20000000000 */
[----:B------:R-:W-:-:S06]  /*1a10*/  UMOV UR7, 0x3f50624d ;  /* 0x3f50624d00077882 */ /* 0x000fcc0000000000 */
[----:B------:R-:W-:-:S06]  /*1a20*/  DADD R10, R10, 1.5 ;  /* 0x3ff800000a0a7429 */ /* 0x000fcc0000000000 */
[----:B------:R-:W1:Y:S08]  /*1a30*/  F2F.F32.F64 R6, R10 ;  /* 0x0000000a00067310 */ /* 0x000e700000301000 */
[----:B-1----:R-:W1:Y:S02]  /*1a40*/  F2F.F64.F32 R6, |R6| ;  /* 0x4000000600067310 */ /* 0x002e640000201800 */
[----:B-1----:R-:W-:-:S14]  /*1a50*/  DSETP.GE.AND P0, PT, R6, UR6, PT ;  /* 0x0000000606007e2a */ /* 0x002fdc000bf06000 */
[----:B------:R-:W-:Y:S05]  /*1a60*/  @P0 BRA `(.L_x_12) ;  /* 0xfffffff000840947 */ /* 0x000fea000383ffff */
[----:B------:R-:W1:Y:S02]  /*1a70*/  LDC.64 R4, c[0x0][0x380] ;  /* 0x0000e000ff047b82 */ /* 0x000e640000000a00 */
[----:B-1----:R-:W-:-:S05]  /*1a80*/  IMAD.WIDE.U32 R2, R2, 0x4, R4 ;  /* 0x0000000402027825 */ /* 0x002fca00078e0004 */
[----:B0-----:R-:W-:Y:S01]  /*1a90*/  STG.E desc[UR4][R2.64], R0 ;  /* 0x0000000002007986 */ /* 0x001fe2000c101904 */
[----:B------:R-:W-:Y:S05]  /*1aa0*/  EXIT ;  /* 0x000000000000794d */ /* 0x000fea0003800000 */
        .weak           $__internal_0_$__cuda_sm20_dblrcp_rn_slowpath_v3
        .type           $__internal_0_$__cuda_sm20_dblrcp_rn_slowpath_v3,@function
        .size           $__internal_0_$__cuda_sm20_dblrcp_rn_slowpath_v3,($__internal_1_$__cuda_sm3x_div_rn_noftz_f32_slowpath - $__internal_0_$__cuda_sm20_dblrcp_rn_slowpath_v3)
$__internal_0_$__cuda_sm20_dblrcp_rn_slowpath_v3:
[----:B------:R-:W-:-:S14]  /*1ab0*/  DSETP.GTU.AND P0, PT, |R6|, +INF , PT ;  /* 0x7ff000000600742a */ /* 0x000fdc0003f0c200 */
[----:B------:R-:W-:Y:S05]  /*1ac0*/  @P0 BRA `(.L_x_13) ;  /* 0x00000000007c0947 */ /* 0x000fea0003800000 */
[----:B------:R-:W-:-:S05]  /*1ad0*/  LOP3.LUT R3, R7, 0x7fffffff, RZ, 0xc0, !PT ;  /* 0x7fffffff07037812 */ /* 0x000fca00078ec0ff */
[----:B------:R-:W-:-:S05]  /*1ae0*/  VIADD R9, R3, 0xffffffff ;  /* 0xffffffff03097836 */ /* 0x000fca0000000000 */
[----:B------:R-:W-:-:S13]  /*1af0*/  ISETP.GE.U32.AND P0, PT, R9, 0x7fefffff, PT ;  /* 0x7fefffff0900780c */ /* 0x000fda0003f06070 */
[----:B------:R-:W-:Y:S01]  /*1b00*/  @P0 LOP3.LUT R11, R7, 0x7ff00000, RZ, 0x3c, !PT ;  /* 0x7ff00000070b0812 */ /* 0x000fe200078e3cff */
[----:B------:R-:W-:Y:S01]  /*1b10*/  @P0 IMAD.MOV.U32 R10, RZ, RZ, RZ ;  /* 0x000000ffff0a0224 */ /* 0x000fe200078e00ff */
[----:B------:R-:W-:Y:S06]  /*1b20*/  @P0 BRA `(.L_x_14) ;  /* 0x00000000006c0947 */ /* 0x000fec0003800000 */
[----:B------:R-:W-:-:S13]  /*1b30*/  ISETP.GE.U32.AND P0, PT, R3, 0x1000001, PT ;  /* 0x010000010300780c */ /* 0x000fda0003f06070 */
[----:B------:R-:W-:Y:S05]  /*1b40*/  @!P0 BRA `(.L_x_15) ;  /* 0x0000000000348947 */ /* 0x000fea0003800000 */
[----:B------:R-:W-:Y:S01]  /*1b50*/  IADD3 R11, PT, PT, R7, -0x3fe00000, RZ ;  /* 0xc0200000070b7810 */ /* 0x000fe20007ffe0ff */
[----:B------:R-:W-:-:S03]  /*1b60*/  IMAD.MOV.U32 R10, RZ, RZ, R6 ;  /* 0x000000ffff0a7224 */ /* 0x000fc600078e0006 */
[----:B------:R-:W0:Y:S03]  /*1b70*/  MUFU.RCP64H R13, R11 ;  /* 0x0000000b000d7308 */ /* 0x000e260000001800 */
[----:B0-----:R-:W-:-:S08]  /*1b80*/  DFMA R14, -R10, R12, 1 ;  /* 0x3ff000000a0e742b */ /* 0x001fd0000000010c */
[----:B------:R-:W-:-:S08]  /*1b90*/  DFMA R14, R14, R14, R14 ;  /* 0x0000000e0e0e722b */ /* 0x000fd0000000000e */
[----:B------:R-:W-:-:S08]  /*1ba0*/  DFMA R14, R12, R14, R12 ;  /* 0x0000000e0c0e722b */ /* 0x000fd0000000000c */
[----:B------:R-:W-:-:S08]  /*1bb0*/  DFMA R12, -R10, R14, 1 ;  /* 0x3ff000000a0c742b */ /* 0x000fd0000000010e */
[----:B------:R-:W-:-:S08]  /*1bc0*/  DFMA R12, R14, R12, R14 ;  /* 0x0000000c0e0c722b */ /* 0x000fd0000000000e */
[----:B------:R-:W-:-:S08]  /*1bd0*/  DMUL R12, R12, 2.2250738585072013831e-308 ;  /* 0x001000000c0c7828 */ /* 0x000fd00000000000 */
[----:B------:R-:W-:-:S08]  /*1be0*/  DFMA R6, -R6, R12, 1 ;  /* 0x3ff000000606742b */ /* 0x000fd0000000010c */
[----:B------:R-:W-:-:S08]  /*1bf0*/  DFMA R6, R6, R6, R6 ;  /* 0x000000060606722b */ /* 0x000fd00000000006 */
[----:B------:R-:W-:Y:S01]  /*1c00*/  DFMA R10, R12, R6, R12 ;  /* 0x000000060c0a722b */ /* 0x000fe2000000000c */
[----:B------:R-:W-:Y:S10]  /*1c10*/  BRA `(.L_x_14) ;  /* 0x0000000000307947 */ /* 0x000ff40003800000 */
.L_x_15:
[----:B------:R-:W-:Y:S01]  /*1c20*/  DMUL R6, R6, 8.11296384146066816958e+31 ;  /* 0x4690000006067828 */ /* 0x000fe20000000000 */
[----:B------:R-:W-:-:S05]  /*1c30*/  IMAD.MOV.U32 R10, RZ, RZ, R12 ;  /* 0x000000ffff0a7224 */ /* 0x000fca00078e000c */
[----:B------:R-:W0:Y:S02]  /*1c40*/  MUFU.RCP64H R11, R7 ;  /* 0x00000007000b7308 */ /* 0x000e240000001800 */
[----:B0-----:R-:W-:-:S08]  /*1c50*/  DFMA R12, -R6, R10, 1 ;  /* 0x3ff00000060c742b */ /* 0x001fd0000000010a */
[----:B------:R-:W-:-:S08]  /*1c60*/  DFMA R12, R12, R12, R12 ;  /* 0x0000000c0c0c722b */ /* 0x000fd0000000000c */
[----:B------:R-:W-:-:S08]  /*1c70*/  DFMA R12, R10, R12, R10 ;  /* 0x0000000c0a0c722b */ /* 0x000fd0000000000a */
[----:B------:R-:W-:-:S08]  /*1c80*/  DFMA R10, -R6, R12, 1 ;  /* 0x3ff00000060a742b */ /* 0x000fd0000000010c */
[----:B------:R-:W-:-:S08]  /*1c90*/  DFMA R10, R12, R10, R12 ;  /* 0x0000000a0c0a722b */ /* 0x000fd0000000000c */
[----:B------:R-:W-:Y:S01]  /*1ca0*/  DMUL R10, R10, 8.11296384146066816958e+31 ;  /* 0x469000000a0a7828 */ /* 0x000fe20000000000 */
[----:B------:R-:W-:Y:S10]  /*1cb0*/  BRA `(.L_x_14) ;  /* 0x0000000000087947 */ /* 0x000ff40003800000 */
.L_x_13:
[----:B------:R-:W-:Y:S01]  /*1cc0*/  LOP3.LUT R11, R7, 0x80000, RZ, 0xfc, !PT ;  /* 0x00080000070b7812 */ /* 0x000fe200078efcff */
[----:B------:R-:W-:-:S07]  /*1cd0*/  IMAD.MOV.U32 R10, RZ, RZ, R6 ;  /* 0x000000ffff0a7224 */ /* 0x000fce00078e0006 */
.L_x_14:
[----:B------:R-:W-:-:S04]  /*1ce0*/  IMAD.MOV.U32 R9, RZ, RZ, 0x0 ;  /* 0x00000000ff097424 */ /* 0x000fc800078e00ff */
[----:B------:R-:W-:Y:S05]  /*1cf0*/  RET.REL.NODEC R8 `(_Z13newton_methodPfd) ;  /* 0xffffffe008c07950 */ /* 0x000fea0003c3ffff */
        .weak           $__internal_1_$__cuda_sm3x_div_rn_noftz_f32_slowpath
        .type           $__internal_1_$__cuda_sm3x_div_rn_noftz_f32_slowpath,@function
        .size           $__internal_1_$__cuda_sm3x_div_rn_noftz_f32_slowpath,(.L_x_26 - $__internal_1_$__cuda_sm3x_div_rn_noftz_f32_slowpath)
$__internal_1_$__cuda_sm3x_div_rn_noftz_f32_slowpath:
[----:B------:R-:W-:Y:S01]  /*1d00*/  SHF.R.U32.HI R7, RZ, 0x17, R9 ;  /* 0x00000017ff077819 */ /* 0x000fe20000011609 */
[--C-:B------:R-:W-:Y:S01]  /*1d10*/  IMAD.MOV.U32 R8, RZ, RZ, R0.reuse ;  /* 0x000000ffff087224 */ /* 0x100fe200078e0000 */
[----:B------:R-:W-:Y:S02]  /*1d20*/  SHF.R.U32.HI R3, RZ, 0x17, R0 ;  /* 0x00000017ff037819 */ /* 0x000fe40000011600 */
[----:B------:R-:W-:Y:S02]  /*1d30*/  LOP3.LUT R14, R7, 0xff, RZ, 0xc0, !PT ;  /* 0x000000ff070e7812 */ /* 0x000fe400078ec0ff */
[----:B------:R-:W-:-:S03]  /*1d40*/  LOP3.LUT R12, R3, 0xff, RZ, 0xc0, !PT ;  /* 0x000000ff030c7812 */ /* 0x000fc600078ec0ff */
[----:B------:R-:W-:Y:S01]  /*1d50*/  VIADD R11, R14, 0xffffffff ;  /* 0xffffffff0e0b7836 */ /* 0x000fe20000000000 */
[----:B------:R-:W-:-:S04]  /*1d60*/  IADD3 R10, PT, PT, R12, -0x1, RZ ;  /* 0xffffffff0c0a7810 */ /* 0x000fc80007ffe0ff */
[----:B------:R-:W-:-:S04]  /*1d70*/  ISETP.GT.U32.AND P0, PT, R11, 0xfd, PT ;  /* 0x000000fd0b00780c */ /* 0x000fc80003f04070 */
[----:B------:R-:W-:-:S13]  /*1d80*/  ISETP.GT.U32.OR P0, PT, R10, 0xfd, P0 ;  /* 0x000000fd0a00780c */ /* 0x000fda0000704470 */
[----:B------:R-:W-:Y:S01]  /*1d90*/  @!P0 IMAD.MOV.U32 R7, RZ, RZ, RZ ;  /* 0x000000ffff078224 */ /* 0x000fe200078e00ff */
[----:B------:R-:W-:Y:S06]  /*1da0*/  @!P0 BRA `(.L_x_16) ;  /* 0x0000000000608947 */ /* 0x000fec0003800000 */
[----:B------:R-:W-:Y:S01]  /*1db0*/  FSETP.GTU.FTZ.AND P0, PT, |R0|, +INF , PT ;  /* 0x7f8000000000780b */ /* 0x000fe20003f1c200 */
[----:B------:R-:W-:Y:S01]  /*1dc0*/  IMAD.MOV.U32 R3, RZ, RZ, R9 ;  /* 0x000000ffff037224 */ /* 0x000fe200078e0009 */
[----:B------:R-:W-:-:S04]  /*1dd0*/  FSETP.GTU.FTZ.AND P1, PT, |R9|, +INF , PT ;  /* 0x7f8000000900780b */ /* 0x000fc80003f3c200 */
[----:B------:R-:W-:-:S13]  /*1de0*/  PLOP3.LUT P0, PT, P0, P1, PT, 0xf8, 0x8f ;  /* 0x00000000008f781c */ /* 0x000fda0000703f70 */
[----:B------:R-:W-:Y:S05]  /*1df0*/  @P0 BRA `(.L_x_17) ;  /* 0x0000000400440947 */ /* 0x000fea0003800000 */
[----:B------:R-:W-:-:S13]  /*1e00*/  LOP3.LUT P0, RZ, R9, 0x7fffffff, R8, 0xc8, !PT ;  /* 0x7fffffff09ff7812 */ /* 0x000fda000780c808 */
[----:B------:R-:W-:Y:S05]  /*1e10*/  @!P0 BRA `(.L_x_18) ;  /* 0x0000000400348947 */ /* 0x000fea0003800000 */
[C---:B------:R-:W-:Y:S02]  /*1e20*/  FSETP.NEU.FTZ.AND P2, PT, |R0|.reuse, +INF , PT ;  /* 0x7f8000000000780b */ /* 0x040fe40003f5d200 */
[----:B------:R-:W-:Y:S02]  /*1e30*/  FSETP.NEU.FTZ.AND P1, PT, |R3|, +INF , PT ;  /* 0x7f8000000300780b */ /* 0x000fe40003f3d200 */
[----:B------:R-:W-:-:S11]  /*1e40*/  FSETP.NEU.FTZ.AND P0, PT, |R0|, +INF , PT ;  /* 0x7f8000000000780b */ /* 0x000fd60003f1d200 */
[----:B------:R-:W-:Y:S05]  /*1e50*/  @!P1 BRA !P2, `(.L_x_18) ;  /* 0x0000000400249947 */ /* 0x000fea0005000000 */
[----:B------:R-:W-:-:S04]  /*1e60*/  LOP3.LUT P2, RZ, R8, 0x7fffffff, RZ, 0xc0, !PT ;  /* 0x7fffffff08ff7812 */ /* 0x000fc8000784c0ff */
[----:B------:R-:W-:-:S13]  /*1e70*/  PLOP3.LUT P1, PT, P1, P2, PT, 0x2f, 0xf2 ;  /* 0x0000000000f2781c */ /* 0x000fda0000f24577 */
[----:B------:R-:W-:Y:S05]  /*1e80*/  @P1 BRA `(.L_x_19) ;  /* 0x0000000400101947 */ /* 0x000fea0003800000 */
[----:B------:R-:W-:-:S04]  /*1e90*/  LOP3.LUT P1, RZ, R9, 0x7fffffff, RZ, 0xc0, !PT ;  /* 0x7fffffff09ff7812 */ /* 0x000fc8000782c0ff */
[----:B------:R-:W-:-:S13]  /*1ea0*/  PLOP3.LUT P0, PT, P0, P1, PT, 0x2f, 0xf2 ;  /* 0x0000000000f2781c */ /* 0x000fda0000702577 */
[----:B------:R-:W-:Y:S05]  /*1eb0*/  @P0 BRA `(.L_x_20) ;  /* 0x0000000000f80947 */ /* 0x000fea0003800000 */
[----:B------:R-:W-:Y:S02]  /*1ec0*/  ISETP.GE.AND P0, PT, R10, RZ, PT ;  /* 0x000000ff0a00720c */ /* 0x000fe40003f06270 */
[----:B------:R-:W-:-:S11]  /*1ed0*/  ISETP.GE.AND P1, PT, R11, RZ, PT ;  /* 0x000000ff0b00720c */ /* 0x000fd60003f26270 */
[----:B------:R-:W-:Y:S02]  /*1ee0*/  @P0 IMAD.MOV.U32 R7, RZ, RZ, RZ ;  /* 0x000000ffff070224 */ /* 0x000fe400078e00ff */
[----:B------:R-:W-:Y:S01]  /*1ef0*/  @!P0 FFMA R8, R0, 1.84467440737095516160e+19, RZ ;  /* 0x5f80000000088823 */ /* 0x000fe200000000ff */
[----:B------:R-:W-:Y:S02]  /*1f00*/  @!P0 IMAD.MOV.U32 R7, RZ, RZ, -0x40 ;  /* 0xffffffc0ff078424 */ /* 0x000fe400078e00ff */
[----:B------:R-:W-:-:S03]  /*1f10*/  @!P1 FFMA R9, R3, 1.84467440737095516160e+19, RZ ;  /* 0x5f80000003099823 */ /* 0x000fc600000000ff */
[----:B------:R-:W-:-:S07]  /*1f20*/  @!P1 IADD3 R7, PT, PT, R7, 0x40, RZ ;  /* 0x0000004007079810 */ /* 0x000fce0007ffe0ff */
.L_x_16:
[----:B------:R-:W-:Y:S01]  /*1f30*/  LEA R0, R14, 0xc0800000, 0x17 ;  /* 0xc08000000e007811 */ /* 0x000fe200078eb8ff */
[----:B------:R-:W-:-:S04]  /*1f40*/  VIADD R3, R12, 0xffffff81 ;  /* 0xffffff810c037836 */ /* 0x000fc80000000000 */
[----:B------:R-:W-:Y:S02]  /*1f50*/  IMAD.IADD R9, R9, 0x1, -R0 ;  /* 0x0000000109097824 */ /* 0x000fe400078e0a00 */
[----:B------:R-:W-:Y:S02]  /*1f60*/  IMAD R0, R3, -0x800000, R8 ;  /* 0xff80000003007824 */ /* 0x000fe400078e0208 */
[----:B------:R-:W0:Y:S01]  /*1f70*/  MUFU.RCP R10, R9 ;  /* 0x00000009000a7308 */ /* 0x000e220000001000 */
[----:B------:R-:W-:-:S04]  /*1f80*/  FADD.FTZ R11, -R9, -RZ ;  /* 0x800000ff090b7221 */ /* 0x000fc80000010100 */
[----:B0-----:R-:W-:-:S04]  /*1f90*/  FFMA R13, R10, R11, 1 ;  /* 0x3f8000000a0d7423 */ /* 0x001fc8000000000b */
[----:B------:R-:W-:-:S04]  /*1fa0*/  FFMA R15, R10, R13, R10 ;  /* 0x0000000d0a0f7223 */ /* 0x000fc8000000000a */
[----:B------:R-:W-:-:S04]  /*1fb0*/  FFMA R8, R0, R15, RZ ;  /* 0x0000000f00087223 */ /* 0x000fc800000000ff */
[----:B------:R-:W-:-:S04]  /*1fc0*/  FFMA R13, R11, R8, R0 ;  /* 0x000000080b0d7223 */ /* 0x000fc80000000000 */
[----:B------:R-:W-:Y:S01]  /*1fd0*/  FFMA R10, R15, R13, R8 ;  /* 0x0000000d0f0a7223 */ /* 0x000fe20000000008 */
[----:B------:R-:W-:-:S03]  /*1fe0*/  IADD3 R8, PT, PT, R3, 0x7f, -R14 ;  /* 0x0000007f03087810 */ /* 0x000fc60007ffe80e */
[----:B------:R-:W-:Y:S02]  /*1ff0*/  FFMA R11, R11, R10, R0 ;  /* 0x0000000a0b0b7223 */ /* 0x000fe40000000000 */
[----:B------:R-:W-:Y:S02]  /*2000*/  IMAD.IADD R8, R8, 0x1, R7 ;  /* 0x0000000108087824 */ /* 0x000fe400078e0207 */
[----:B------:R-:W-:-:S05]  /*2010*/  FFMA R0, R15, R11, R10 ;  /* 0x0000000b0f007223 */ /* 0x000fca000000000a */
[----:B------:R-:W-:-:S04]  /*2020*/  SHF.R.U32.HI R3, RZ, 0x17, R0 ;  /* 0x00000017ff037819 */ /* 0x000fc80000011600 */
[----:B------:R-:W-:-:S05]  /*2030*/  LOP3.LUT R3, R3, 0xff, RZ, 0xc0, !PT ;  /* 0x000000ff03037812 */ /* 0x000fca00078ec0ff */
[----:B------:R-:W-:-:S04]  /*2040*/  IMAD.IADD R9, R3, 0x1, R8 ;  /* 0x0000000103097824 */ /* 0x000fc800078e0208 */
[----:B------:R-:W-:-:S05]  /*2050*/  VIADD R3, R9, 0xffffffff ;  /* 0xffffffff09037836 */ /* 0x000fca0000000000 */
[----:B------:R-:W-:-:S13]  /*2060*/  ISETP.GE.U32.AND P0, PT, R3, 0xfe, PT ;  /* 0x000000fe0300780c */ /* 0x000fda0003f06070 */
[----:B------:R-:W-:Y:S05]  /*2070*/  @!P0 BRA `(.L_x_21) ;  /* 0x0000000000808947 */ /* 0x000fea0003800000 */
[----:B------:R-:W-:-:S13]  /*2080*/  ISETP.GT.AND P0, PT, R9, 0xfe, PT ;  /* 0x000000fe0900780c */ /* 0x000fda0003f04270 */
[----:B------:R-:W-:Y:S05]  /*2090*/  @P0 BRA `(.L_x_22) ;  /* 0x00000000006c0947 */ /* 0x000fea0003800000 */
[----:B------:R-:W-:-:S13]  /*20a0*/  ISETP.GE.AND P0, PT, R9, 0x1, PT ;  /* 0x000000010900780c */ /* 0x000fda0003f06270 */
[----:B------:R-:W-:Y:S05]  /*20b0*/  @P0 BRA `(.L_x_23) ;  /* 0x0000000000980947 */ /* 0x000fea0003800000 */
[----:B------:R-:W-:Y:S02]  /*20c0*/  ISETP.GE.AND P0, PT, R9, -0x18, PT ;  /* 0xffffffe80900780c */ /* 0x000fe40003f06270 */
[----:B------:R-:W-:-:S11]  /*20d0*/  LOP3.LUT R0, R0, 0x80000000, RZ, 0xc0, !PT ;  /* 0x8000000000007812 */ /* 0x000fd600078ec0ff */
[----:B------:R-:W-:Y:S05]  /*20e0*/  @!P0 BRA `(.L_x_23) ;  /* 0x00000000008c8947 */ /* 0x000fea0003800000 */
[CCC-:B------:R-:W-:Y:S01]  /*20f0*/  FFMA.RZ R3, R15.reuse, R11.reuse, R10.reuse ;  /* 0x0000000b0f037223 */ /* 0x1c0fe2000000c00a */
[-CC-:B------:R-:W-:Y:S01]  /*2100*/  FFMA.RM R8, R15, R11.reuse, R10.reuse ;  /* 0x0000000b0f087223 */ /* 0x180fe2000000400a */
[C---:B------:R-:W-:Y:S02]  /*2110*/  ISETP.NE.AND P2, PT, R9.reuse, RZ, PT ;  /* 0x000000ff0900720c */ /* 0x040fe40003f45270 */
[----:B------:R-:W-:Y:S02]  /*2120*/  ISETP.NE.AND P1, PT, R9, RZ, PT ;  /* 0x000000ff0900720c */ /* 0x000fe40003f25270 */
[----:B------:R-:W-:Y:S01]  /*2130*/  LOP3.LUT R7, R3, 0x7fffff, RZ, 0xc0, !PT ;  /* 0x007fffff03077812 */ /* 0x000fe200078ec0ff */
[----:B------:R-:W-:Y:S01]  /*2140*/  FFMA.RP R3, R15, R11, R10 ;  /* 0x0000000b0f037223 */ /* 0x000fe2000000800a */
[----:B------:R-:W-:Y:S01]  /*2150*/  IADD3 R10, PT, PT, R9, 0x20, RZ ;  /* 0x00000020090a7810 */ /* 0x000fe20007ffe0ff */
[----:B------:R-:W-:Y:S01]  /*2160*/  IMAD.MOV R9, RZ, RZ, -R9 ;  /* 0x000000ffff097224 */ /* 0x000fe200078e0a09 */
[----:B------:R-:W-:-:S02]  /*2170*/  LOP3.LUT R7, R7, 0x800000, RZ, 0xfc, !PT ;  /* 0x0080000007077812 */ /* 0x000fc400078efcff */
[----:B------:R-:W-:Y:S02]  /*2180*/  FSETP.NEU.FTZ.AND P0, PT, R3, R8, PT ;  /* 0x000000080300720b */ /* 0x000fe40003f1d000 */
[----:B------:R-:W-:Y:S02]  /*2190*/  SHF.L.U32 R10, R7, R10, RZ ;  /* 0x0000000a070a7219 */ /* 0x000fe400000006ff */
[----:B------:R-:W-:Y:S02]  /*21a0*/  SEL R8, R9, RZ, P2 ;  /* 0x000000ff09087207 */ /* 0x000fe40001000000 */
[----:B------:R-:W-:Y:S02]  /*21b0*/  ISETP.NE.AND P1, PT, R10, RZ, P1 ;  /* 0x000000ff0a00720c */ /* 0x000fe40000f25270 */
[----:B------:R-:W-:Y:S02]  /*21c0*/  SHF.R.U32.HI R8, RZ, R8, R7 ;  /* 0x00000008ff087219 */ /* 0x000fe40000011607 */
[----:B------:R-:W-:-:S02]  /*21d0*/  PLOP3.LUT P0, PT, P0, P1, PT, 0xf8, 0x8f ;  /* 0x00000000008f781c */ /* 0x000fc40000703f70 */
[----:B------:R-:W-:Y:S02]  /*21e0*/  SHF.R.U32.HI R10, RZ, 0x1, R8 ;  /* 0x00000001ff0a7819 */ /* 0x000fe40000011608 */
[----:B------:R-:W-:-:S04]  /*21f0*/  SEL R3, RZ, 0x1, !P0 ;  /* 0x00000001ff037807 */ /* 0x000fc80004000000 */
[----:B------:R-:W-:-:S04]  /*2200*/  LOP3.LUT R3, R3, 0x1, R10, 0xf8, !PT ;  /* 0x0000000103037812 */ /* 0x000fc800078ef80a */
[----:B------:R-:W-:-:S05]  /*2210*/  LOP3.LUT R3, R3, R8, RZ, 0xc0, !PT ;  /* 0x0000000803037212 */ /* 0x000fca00078ec0ff */
[----:B------:R-:W-:-:S05]  /*2220*/  IMAD.IADD R3, R10, 0x1, R3 ;  /* 0x000000010a037824 */ /* 0x000fca00078e0203 */
[----:B------:R-:W-:Y:S01]  /*2230*/  LOP3.LUT R0, R3, R0, RZ, 0xfc, !PT ;  /* 0x0000000003007212 */ /* 0x000fe200078efcff */
[----:B------:R-:W-:Y:S06]  /*2240*/  BRA `(.L_x_23) ;  /* 0x0000000000347947 */ /* 0x000fec0003800000 */
.L_x_22:
[----:B------:R-:W-:-:S04]  /*2250*/  LOP3.LUT R0, R0, 0x80000000, RZ, 0xc0, !PT ;  /* 0x8000000000007812 */ /* 0x000fc800078ec0ff */
[----:B------:R-:W-:Y:S01]  /*2260*/  LOP3.LUT R0, R0, 0x7f800000, RZ, 0xfc, !PT ;  /* 0x7f80000000007812 */ /* 0x000fe200078efcff */
[----:B------:R-:W-:Y:S06]  /*2270*/  BRA `(.L_x_23) ;  /* 0x0000000000287947 */ /* 0x000fec0003800000 */
.L_x_21:
[----:B------:R-:W-:Y:S01]  /*2280*/  IMAD R0, R8, 0x800000, R0 ;  /* 0x0080000008007824 */ /* 0x000fe200078e0200 */
[----:B------:R-:W-:Y:S06]  /*2290*/  BRA `(.L_x_23) ;  /* 0x0000000000207947 */ /* 0x000fec0003800000 */
.L_x_20:
[----:B------:R-:W-:-:S04]  /*22a0*/  LOP3.LUT R0, R9, 0x80000000, R8, 0x48, !PT ;  /* 0x8000000009007812 */ /* 0x000fc800078e4808 */
[----:B------:R-:W-:Y:S01]  /*22b0*/  LOP3.LUT R0, R0, 0x7f800000, RZ, 0xfc, !PT ;  /* 0x7f80000000007812 */ /* 0x000fe200078efcff */
[----:B------:R-:W-:Y:S06]  /*22c0*/  BRA `(.L_x_23) ;  /* 0x0000000000147947 */ /* 0x000fec0003800000 */
.L_x_19:
[----:B------:R-:W-:Y:S01]  /*22d0*/  LOP3.LUT R0, R9, 0x80000000, R8, 0x48, !PT ;  /* 0x8000000009007812 */ /* 0x000fe200078e4808 */
[----:B------:R-:W-:Y:S06]  /*22e0*/  BRA `(.L_x_23) ;  /* 0x00000000000c7947 */ /* 0x000fec0003800000 */
.L_x_18:
[----:B------:R-:W0:Y:S01]  /*22f0*/  MUFU.RSQ R0, -QNAN ;  /* 0xffc0000000007908 */ /* 0x000e220000001400 */
[----:B------:R-:W-:Y:S05]  /*2300*/  BRA `(.L_x_23) ;  /* 0x0000000000047947 */ /* 0x000fea0003800000 */
.L_x_17:
[----:B------:R-:W-:-:S07]  /*2310*/  FADD.FTZ R0, R0, R3 ;  /* 0x0000000300007221 */ /* 0x000fce0000010000 */
.L_x_23:
[----:B------:R-:W-:-:S04]  /*2320*/  IMAD.MOV.U32 R7, RZ, RZ, 0x0 ;  /* 0x00000000ff077424 */ /* 0x000fc800078e00ff */
[----:B0-----:R-:W-:Y:S05]  /*2330*/  RET.REL.NODEC R6 `(_Z13newton_methodPfd) ;  /* 0xffffffdc06307950 */ /* 0x001fea0003c3ffff */
.L_x_24:
[----:B------:R-:W-:-:S00]  /*2340*/  BRA `(.L_x_24) ;  /* 0xfffffffc00fc7947 */ /* 0x000fc0000383ffff */
[----:B------:R-:W-:-:S00]  /*2350*/  NOP ;  /* 0x0000000000007918 */ /* 0x000fc00000000000 */
        /* <DEDUP_REMOVED lines=10> */
.L_x_26:


//--------------------- .nv.shared.reserved.0     --------------------------
	.section	.nv.shared.reserved.0,"aw",@nobits
	.weak		__nv_reservedSMEM_offset_0_alias
	.size		__nv_reservedSMEM_offset_0_alias, 0, 64
	.other		__nv_reservedSMEM_offset_0_alias,@"STO_CUDA_RESERVED_SHARED STV_DEFAULT"
__nv_reservedSMEM_offset_0_alias:
	.zero		0
	.zero		64


//--------------------- .nv.constant0._Z13newton_methodPfd --------------------------
	.section	.nv.constant0._Z13newton_methodPfd,"a",@progbits
	.sectionflags	@""
	.align	4
.nv.constant0._Z13newton_methodPfd:
	.zero		912


//--------------------- SYMBOLS --------------------------

	.type		.nv.reservedSmem.offset0,@object
	.size		.nv.reservedSmem.offset0,0x4
